//
// Generated by NVIDIA NVVM Compiler
//
// Compiler Build ID: CL-36424714
// Cuda compilation tools, release 13.0, V13.0.88
// Based on NVVM 20.0.0
//

.version 9.0
.target sm_100
.address_size 64

	// .globl	_Z20gpu0_random_strategyPiS_j

.visible .entry _Z20gpu0_random_strategyPiS_j(
	.param .u64 .ptr .align 1 _Z20gpu0_random_strategyPiS_j_param_0,
	.param .u64 .ptr .align 1 _Z20gpu0_random_strategyPiS_j_param_1,
	.param .u32 _Z20gpu0_random_strategyPiS_j_param_2
)
{
	.local .align 4 .b8 	__local_depot0[36];
	.reg .b64 	%SP;
	.reg .b64 	%SPL;
	.reg .pred 	%p<11>;
	.reg .b32 	%r<53>;
	.reg .b64 	%rd<25>;

	mov.u64 	%SPL, __local_depot0;
	ld.param.u64 	%rd4, [_Z20gpu0_random_strategyPiS_j_param_0];
	ld.param.u64 	%rd3, [_Z20gpu0_random_strategyPiS_j_param_1];
	ld.param.u32 	%r20, [_Z20gpu0_random_strategyPiS_j_param_2];
	cvta.to.global.u64 	%rd1, %rd4;
	add.u64 	%rd2, %SPL, 0;
	ld.global.u32 	%r22, [%rd1];
	setp.ne.s32 	%p1, %r22, 0;
	mov.b32 	%r44, 0;
	@%p1 bra 	$L__BB0_2;
	mov.b32 	%r24, 0;
	st.local.u32 	[%rd2], %r24;
	mov.b32 	%r44, 1;
$L__BB0_2:
	ld.global.u32 	%r25, [%rd1+4];
	setp.ne.s32 	%p2, %r25, 0;
	@%p2 bra 	$L__BB0_4;
	add.s32 	%r2, %r44, 1;
	mul.wide.u32 	%rd6, %r44, 4;
	add.s64 	%rd7, %rd2, %rd6;
	mov.b32 	%r26, 1;
	st.local.u32 	[%rd7], %r26;
	mov.u32 	%r44, %r2;
$L__BB0_4:
	ld.global.u32 	%r27, [%rd1+8];
	setp.ne.s32 	%p3, %r27, 0;
	@%p3 bra 	$L__BB0_6;
	add.s32 	%r4, %r44, 1;
	mul.wide.u32 	%rd8, %r44, 4;
	add.s64 	%rd9, %rd2, %rd8;
	mov.b32 	%r28, 2;
	st.local.u32 	[%rd9], %r28;
	mov.u32 	%r44, %r4;
$L__BB0_6:
	ld.global.u32 	%r29, [%rd1+12];
	setp.ne.s32 	%p4, %r29, 0;
	@%p4 bra 	$L__BB0_8;
	add.s32 	%r6, %r44, 1;
	mul.wide.u32 	%rd10, %r44, 4;
	add.s64 	%rd11, %rd2, %rd10;
	mov.b32 	%r30, 3;
	st.local.u32 	[%rd11], %r30;
	mov.u32 	%r44, %r6;
$L__BB0_8:
	ld.global.u32 	%r31, [%rd1+16];
	setp.ne.s32 	%p5, %r31, 0;
	@%p5 bra 	$L__BB0_10;
	add.s32 	%r8, %r44, 1;
	mul.wide.u32 	%rd12, %r44, 4;
	add.s64 	%rd13, %rd2, %rd12;
	mov.b32 	%r32, 4;
	st.local.u32 	[%rd13], %r32;
	mov.u32 	%r44, %r8;
$L__BB0_10:
	ld.global.u32 	%r33, [%rd1+20];
	setp.ne.s32 	%p6, %r33, 0;
	@%p6 bra 	$L__BB0_12;
	add.s32 	%r10, %r44, 1;
	mul.wide.u32 	%rd14, %r44, 4;
	add.s64 	%rd15, %rd2, %rd14;
	mov.b32 	%r34, 5;
	st.local.u32 	[%rd15], %r34;
	mov.u32 	%r44, %r10;
$L__BB0_12:
	ld.global.u32 	%r35, [%rd1+24];
	setp.ne.s32 	%p7, %r35, 0;
	@%p7 bra 	$L__BB0_14;
	add.s32 	%r12, %r44, 1;
	mul.wide.u32 	%rd16, %r44, 4;
	add.s64 	%rd17, %rd2, %rd16;
	mov.b32 	%r36, 6;
	st.local.u32 	[%rd17], %r36;
	mov.u32 	%r44, %r12;
$L__BB0_14:
	ld.global.u32 	%r37, [%rd1+28];
	setp.ne.s32 	%p8, %r37, 0;
	@%p8 bra 	$L__BB0_16;
	add.s32 	%r14, %r44, 1;
	mul.wide.u32 	%rd18, %r44, 4;
	add.s64 	%rd19, %rd2, %rd18;
	mov.b32 	%r38, 7;
	st.local.u32 	[%rd19], %r38;
	mov.u32 	%r44, %r14;
$L__BB0_16:
	ld.global.u32 	%r39, [%rd1+32];
	setp.ne.s32 	%p9, %r39, 0;
	@%p9 bra 	$L__BB0_18;
	add.s32 	%r16, %r44, 1;
	mul.wide.u32 	%rd20, %r44, 4;
	add.s64 	%rd21, %rd2, %rd20;
	mov.b32 	%r40, 8;
	st.local.u32 	[%rd21], %r40;
	mov.u32 	%r44, %r16;
$L__BB0_18:
	setp.eq.s32 	%p10, %r44, 0;
	mov.b32 	%r52, -1;
	@%p10 bra 	$L__BB0_20;
	rem.s32 	%r42, %r20, %r44;
	mul.wide.s32 	%rd22, %r42, 4;
	add.s64 	%rd23, %rd2, %rd22;
	ld.local.u32 	%r52, [%rd23];
$L__BB0_20:
	cvta.to.global.u64 	%rd24, %rd3;
	st.global.u32 	[%rd24], %r52;
	ret;

}
	// .globl	_Z15gpu1_rule_basedPiS_j
.visible .entry _Z15gpu1_rule_basedPiS_j(
	.param .u64 .ptr .align 1 _Z15gpu1_rule_basedPiS_j_param_0,
	.param .u64 .ptr .align 1 _Z15gpu1_rule_basedPiS_j_param_1,
	.param .u32 _Z15gpu1_rule_basedPiS_j_param_2
)
{
	.local .align 4 .b8 	__local_depot1[36];
	.reg .b64 	%SP;
	.reg .b64 	%SPL;
	.reg .pred 	%p<646>;
	.reg .b32 	%r<227>;
	.reg .b64 	%rd<25>;

	mov.u64 	%SPL, __local_depot1;
	ld.param.u64 	%rd4, [_Z15gpu1_rule_basedPiS_j_param_0];
	ld.param.u64 	%rd5, [_Z15gpu1_rule_basedPiS_j_param_1];
	ld.param.u32 	%r75, [_Z15gpu1_rule_basedPiS_j_param_2];
	cvta.to.global.u64 	%rd1, %rd4;
	cvta.to.global.u64 	%rd2, %rd5;
	add.u64 	%rd3, %SPL, 0;
	ld.global.u32 	%r1, [%rd1];
	setp.eq.s32 	%p1, %r1, 0;
	@%p1 bra 	$L__BB1_4;
	ld.global.u32 	%r208, [%rd1+4];
$L__BB1_2:
	setp.eq.s32 	%p36, %r208, 0;
	@%p36 bra 	$L__BB1_12;
	ld.global.u32 	%r209, [%rd1+8];
	bra.uni 	$L__BB1_19;
$L__BB1_4:
	ld.global.u32 	%r208, [%rd1+4];
	ld.global.u32 	%r77, [%rd1+8];
	ld.global.u32 	%r5, [%rd1+16];
	ld.global.u32 	%r6, [%rd1+20];
	ld.global.u32 	%r7, [%rd1+24];
	ld.global.u32 	%r8, [%rd1+28];
	ld.global.u32 	%r9, [%rd1+32];
	setp.eq.s32 	%p2, %r208, 2;
	setp.eq.s32 	%p3, %r77, 2;
	and.pred  	%p4, %p2, %p3;
	mov.b32 	%r207, 0;
	@%p4 bra 	$L__BB1_11;
	ld.global.u32 	%r10, [%rd1+12];
	setp.eq.s32 	%p5, %r10, 2;
	setp.eq.s32 	%p6, %r5, 2;
	and.pred  	%p7, %p5, %p6;
	setp.eq.s32 	%p8, %r6, 2;
	and.pred  	%p9, %p7, %p8;
	@%p9 bra 	$L__BB1_11;
	setp.eq.s32 	%p10, %r10, 2;
	setp.eq.s32 	%p11, %r7, 2;
	setp.eq.s32 	%p12, %r8, 2;
	and.pred  	%p13, %p11, %p12;
	setp.eq.s32 	%p14, %r9, 2;
	and.pred  	%p15, %p13, %p14;
	and.pred  	%p16, %p10, %p11;
	or.pred  	%p17, %p15, %p16;
	@%p17 bra 	$L__BB1_11;
	setp.eq.s32 	%p18, %r8, 2;
	setp.eq.s32 	%p19, %r5, 2;
	setp.eq.s32 	%p20, %r208, 2;
	and.pred  	%p21, %p20, %p19;
	and.pred  	%p22, %p21, %p18;
	@%p22 bra 	$L__BB1_11;
	setp.eq.s32 	%p23, %r9, 2;
	setp.eq.s32 	%p24, %r6, 2;
	setp.eq.s32 	%p25, %r77, 2;
	and.pred  	%p26, %p25, %p24;
	and.pred  	%p27, %p26, %p23;
	@%p27 bra 	$L__BB1_11;
	setp.eq.s32 	%p28, %r9, 2;
	setp.eq.s32 	%p29, %r5, 2;
	and.pred  	%p30, %p29, %p28;
	@%p30 bra 	$L__BB1_11;
	setp.ne.s32 	%p31, %r7, 2;
	setp.ne.s32 	%p32, %r5, 2;
	setp.ne.s32 	%p33, %r77, 2;
	or.pred  	%p34, %p33, %p32;
	or.pred  	%p35, %p34, %p31;
	@%p35 bra 	$L__BB1_2;
$L__BB1_11:
	st.global.u32 	[%rd2], %r207;
	bra.uni 	$L__BB1_165;
$L__BB1_12:
	ld.global.u32 	%r209, [%rd1+8];
	ld.global.u32 	%r15, [%rd1+16];
	ld.global.u32 	%r16, [%rd1+20];
	ld.global.u32 	%r17, [%rd1+24];
	ld.global.u32 	%r18, [%rd1+28];
	ld.global.u32 	%r19, [%rd1+32];
	setp.eq.s32 	%p37, %r1, 2;
	setp.eq.s32 	%p38, %r209, 2;
	and.pred  	%p39, %p37, %p38;
	mov.b32 	%r207, 1;
	@%p39 bra 	$L__BB1_11;
	ld.global.u32 	%r20, [%rd1+12];
	setp.eq.s32 	%p40, %r20, 2;
	setp.eq.s32 	%p41, %r15, 2;
	and.pred  	%p42, %p40, %p41;
	setp.eq.s32 	%p43, %r16, 2;
	and.pred  	%p44, %p42, %p43;
	@%p44 bra 	$L__BB1_11;
	setp.eq.s32 	%p45, %r20, 2;
	setp.eq.s32 	%p46, %r1, 2;
	setp.eq.s32 	%p47, %r17, 2;
	setp.eq.s32 	%p48, %r18, 2;
	and.pred  	%p49, %p47, %p48;
	setp.eq.s32 	%p50, %r19, 2;
	and.pred  	%p51, %p49, %p50;
	and.pred  	%p52, %p46, %p45;
	and.pred  	%p53, %p52, %p47;
	or.pred  	%p54, %p51, %p53;
	@%p54 bra 	$L__BB1_11;
	setp.eq.s32 	%p55, %r18, 2;
	setp.eq.s32 	%p56, %r15, 2;
	and.pred  	%p57, %p56, %p55;
	@%p57 bra 	$L__BB1_11;
	setp.eq.s32 	%p58, %r19, 2;
	setp.eq.s32 	%p59, %r16, 2;
	setp.eq.s32 	%p60, %r209, 2;
	and.pred  	%p61, %p60, %p59;
	and.pred  	%p62, %p61, %p58;
	@%p62 bra 	$L__BB1_11;
	setp.eq.s32 	%p63, %r19, 2;
	setp.eq.s32 	%p64, %r15, 2;
	setp.eq.s32 	%p65, %r1, 2;
	and.pred  	%p66, %p65, %p64;
	and.pred  	%p67, %p66, %p63;
	@%p67 bra 	$L__BB1_11;
	setp.eq.s32 	%p68, %r17, 2;
	setp.eq.s32 	%p69, %r15, 2;
	setp.eq.s32 	%p70, %r209, 2;
	and.pred  	%p71, %p70, %p69;
	and.pred  	%p72, %p71, %p68;
	@%p72 bra 	$L__BB1_11;
$L__BB1_19:
	setp.eq.s32 	%p73, %r209, 0;
	@%p73 bra 	$L__BB1_21;
	ld.global.u32 	%r210, [%rd1+12];
	bra.uni 	$L__BB1_27;
$L__BB1_21:
	ld.global.u32 	%r210, [%rd1+12];
	ld.global.u32 	%r24, [%rd1+16];
	ld.global.u32 	%r25, [%rd1+20];
	ld.global.u32 	%r26, [%rd1+24];
	ld.global.u32 	%r27, [%rd1+28];
	ld.global.u32 	%r28, [%rd1+32];
	setp.eq.s32 	%p74, %r1, 2;
	setp.eq.s32 	%p75, %r208, 2;
	and.pred  	%p76, %p74, %p75;
	mov.b32 	%r207, 2;
	@%p76 bra 	$L__BB1_11;
	setp.eq.s32 	%p77, %r210, 2;
	setp.eq.s32 	%p78, %r24, 2;
	and.pred  	%p79, %p77, %p78;
	setp.eq.s32 	%p80, %r25, 2;
	and.pred  	%p81, %p79, %p80;
	@%p81 bra 	$L__BB1_11;
	setp.eq.s32 	%p82, %r210, 2;
	setp.eq.s32 	%p83, %r1, 2;
	setp.eq.s32 	%p84, %r26, 2;
	setp.eq.s32 	%p85, %r27, 2;
	and.pred  	%p86, %p84, %p85;
	setp.eq.s32 	%p87, %r28, 2;
	and.pred  	%p88, %p86, %p87;
	and.pred  	%p89, %p83, %p82;
	and.pred  	%p90, %p89, %p84;
	or.pred  	%p91, %p88, %p90;
	@%p91 bra 	$L__BB1_11;
	setp.eq.s32 	%p92, %r27, 2;
	setp.eq.s32 	%p93, %r24, 2;
	setp.eq.s32 	%p94, %r208, 2;
	and.pred  	%p95, %p94, %p93;
	and.pred  	%p96, %p95, %p92;
	@%p96 bra 	$L__BB1_11;
	setp.eq.s32 	%p97, %r28, 2;
	setp.eq.s32 	%p98, %r25, 2;
	and.pred  	%p99, %p98, %p97;
	@%p99 bra 	$L__BB1_11;
	setp.eq.s32 	%p100, %r28, 2;
	setp.eq.s32 	%p101, %r26, 2;
	setp.eq.s32 	%p102, %r24, 2;
	setp.eq.s32 	%p103, %r1, 2;
	and.pred  	%p104, %p103, %p102;
	and.pred  	%p105, %p104, %p100;
	and.pred  	%p106, %p102, %p101;
	or.pred  	%p107, %p105, %p106;
	@%p107 bra 	$L__BB1_11;
$L__BB1_27:
	setp.eq.s32 	%p108, %r210, 0;
	@%p108 bra 	$L__BB1_29;
	ld.global.u32 	%r211, [%rd1+16];
	bra.uni 	$L__BB1_36;
$L__BB1_29:
	ld.global.u32 	%r211, [%rd1+16];
	ld.global.u32 	%r32, [%rd1+20];
	ld.global.u32 	%r33, [%rd1+24];
	ld.global.u32 	%r34, [%rd1+28];
	ld.global.u32 	%r35, [%rd1+32];
	setp.eq.s32 	%p109, %r1, 2;
	setp.eq.s32 	%p110, %r208, 2;
	setp.eq.s32 	%p111, %r209, 2;
	and.pred  	%p112, %p110, %p111;
	and.pred  	%p113, %p112, %p109;
	mov.b32 	%r207, 3;
	@%p113 bra 	$L__BB1_11;
	setp.eq.s32 	%p114, %r211, 2;
	setp.eq.s32 	%p115, %r32, 2;
	and.pred  	%p116, %p114, %p115;
	@%p116 bra 	$L__BB1_11;
	setp.eq.s32 	%p117, %r1, 2;
	setp.eq.s32 	%p118, %r33, 2;
	setp.eq.s32 	%p119, %r34, 2;
	and.pred  	%p120, %p118, %p119;
	setp.eq.s32 	%p121, %r35, 2;
	and.pred  	%p122, %p120, %p121;
	and.pred  	%p123, %p117, %p118;
	or.pred  	%p124, %p122, %p123;
	@%p124 bra 	$L__BB1_11;
	setp.eq.s32 	%p125, %r34, 2;
	setp.eq.s32 	%p126, %r211, 2;
	setp.eq.s32 	%p127, %r208, 2;
	and.pred  	%p128, %p127, %p126;
	and.pred  	%p129, %p128, %p125;
	@%p129 bra 	$L__BB1_11;
	setp.eq.s32 	%p130, %r35, 2;
	setp.eq.s32 	%p131, %r32, 2;
	setp.eq.s32 	%p132, %r209, 2;
	and.pred  	%p133, %p132, %p131;
	and.pred  	%p134, %p133, %p130;
	@%p134 bra 	$L__BB1_11;
	setp.eq.s32 	%p135, %r35, 2;
	setp.eq.s32 	%p136, %r211, 2;
	setp.eq.s32 	%p137, %r1, 2;
	and.pred  	%p138, %p137, %p136;
	and.pred  	%p139, %p138, %p135;
	@%p139 bra 	$L__BB1_11;
	setp.eq.s32 	%p140, %r33, 2;
	setp.eq.s32 	%p141, %r211, 2;
	setp.eq.s32 	%p142, %r209, 2;
	and.pred  	%p143, %p142, %p141;
	and.pred  	%p144, %p143, %p140;
	@%p144 bra 	$L__BB1_11;
$L__BB1_36:
	setp.eq.s32 	%p145, %r211, 0;
	@%p145 bra 	$L__BB1_38;
	ld.global.u32 	%r212, [%rd1+20];
	bra.uni 	$L__BB1_43;
$L__BB1_38:
	ld.global.u32 	%r212, [%rd1+20];
	ld.global.u32 	%r39, [%rd1+24];
	ld.global.u32 	%r40, [%rd1+28];
	ld.global.u32 	%r41, [%rd1+32];
	setp.eq.s32 	%p146, %r1, 2;
	setp.eq.s32 	%p147, %r208, 2;
	setp.eq.s32 	%p148, %r209, 2;
	and.pred  	%p149, %p147, %p148;
	and.pred  	%p150, %p149, %p146;
	mov.b32 	%r207, 4;
	@%p150 bra 	$L__BB1_11;
	setp.eq.s32 	%p151, %r210, 2;
	setp.eq.s32 	%p152, %r212, 2;
	and.pred  	%p153, %p151, %p152;
	@%p153 bra 	$L__BB1_11;
	setp.eq.s32 	%p154, %r210, 2;
	setp.eq.s32 	%p155, %r1, 2;
	setp.eq.s32 	%p156, %r39, 2;
	setp.eq.s32 	%p157, %r40, 2;
	and.pred  	%p158, %p156, %p157;
	setp.eq.s32 	%p159, %r41, 2;
	and.pred  	%p160, %p158, %p159;
	and.pred  	%p161, %p155, %p154;
	and.pred  	%p162, %p161, %p156;
	or.pred  	%p163, %p160, %p162;
	@%p163 bra 	$L__BB1_11;
	setp.eq.s32 	%p164, %r40, 2;
	setp.eq.s32 	%p165, %r208, 2;
	and.pred  	%p166, %p165, %p164;
	@%p166 bra 	$L__BB1_11;
	setp.eq.s32 	%p167, %r41, 2;
	setp.eq.s32 	%p168, %r39, 2;
	setp.eq.s32 	%p169, %r212, 2;
	setp.eq.s32 	%p170, %r209, 2;
	setp.eq.s32 	%p171, %r1, 2;
	and.pred  	%p172, %p170, %p169;
	or.pred  	%p173, %p172, %p171;
	and.pred  	%p174, %p173, %p167;
	and.pred  	%p175, %p170, %p168;
	or.pred  	%p176, %p174, %p175;
	@%p176 bra 	$L__BB1_11;
$L__BB1_43:
	setp.eq.s32 	%p177, %r212, 0;
	@%p177 bra 	$L__BB1_45;
	ld.global.u32 	%r213, [%rd1+24];
	bra.uni 	$L__BB1_52;
$L__BB1_45:
	ld.global.u32 	%r213, [%rd1+24];
	ld.global.u32 	%r45, [%rd1+28];
	ld.global.u32 	%r46, [%rd1+32];
	setp.eq.s32 	%p178, %r1, 2;
	setp.eq.s32 	%p179, %r208, 2;
	setp.eq.s32 	%p180, %r209, 2;
	and.pred  	%p181, %p179, %p180;
	and.pred  	%p182, %p181, %p178;
	mov.b32 	%r207, 5;
	@%p182 bra 	$L__BB1_11;
	setp.eq.s32 	%p183, %r210, 2;
	setp.eq.s32 	%p184, %r211, 2;
	and.pred  	%p185, %p183, %p184;
	@%p185 bra 	$L__BB1_11;
	setp.eq.s32 	%p186, %r210, 2;
	setp.eq.s32 	%p187, %r1, 2;
	setp.eq.s32 	%p188, %r213, 2;
	setp.eq.s32 	%p189, %r45, 2;
	and.pred  	%p190, %p188, %p189;
	setp.eq.s32 	%p191, %r46, 2;
	and.pred  	%p192, %p190, %p191;
	and.pred  	%p193, %p187, %p186;
	and.pred  	%p194, %p193, %p188;
	or.pred  	%p195, %p192, %p194;
	@%p195 bra 	$L__BB1_11;
	setp.eq.s32 	%p196, %r45, 2;
	setp.eq.s32 	%p197, %r211, 2;
	setp.eq.s32 	%p198, %r208, 2;
	and.pred  	%p199, %p198, %p197;
	and.pred  	%p200, %p199, %p196;
	@%p200 bra 	$L__BB1_11;
	setp.eq.s32 	%p201, %r46, 2;
	setp.eq.s32 	%p202, %r209, 2;
	and.pred  	%p203, %p202, %p201;
	@%p203 bra 	$L__BB1_11;
	setp.eq.s32 	%p204, %r46, 2;
	setp.eq.s32 	%p205, %r211, 2;
	setp.eq.s32 	%p206, %r1, 2;
	and.pred  	%p207, %p206, %p205;
	and.pred  	%p208, %p207, %p204;
	@%p208 bra 	$L__BB1_11;
	setp.eq.s32 	%p209, %r213, 2;
	setp.eq.s32 	%p210, %r211, 2;
	setp.eq.s32 	%p211, %r209, 2;
	and.pred  	%p212, %p211, %p210;
	and.pred  	%p213, %p212, %p209;
	@%p213 bra 	$L__BB1_11;
$L__BB1_52:
	setp.eq.s32 	%p214, %r213, 0;
	@%p214 bra 	$L__BB1_54;
	ld.global.u32 	%r214, [%rd1+28];
	bra.uni 	$L__BB1_60;
$L__BB1_54:
	ld.global.u32 	%r214, [%rd1+28];
	ld.global.u32 	%r50, [%rd1+32];
	setp.eq.s32 	%p215, %r1, 2;
	setp.eq.s32 	%p216, %r208, 2;
	setp.eq.s32 	%p217, %r209, 2;
	and.pred  	%p218, %p216, %p217;
	and.pred  	%p219, %p218, %p215;
	mov.b32 	%r207, 6;
	@%p219 bra 	$L__BB1_11;
	setp.eq.s32 	%p220, %r210, 2;
	setp.eq.s32 	%p221, %r211, 2;
	setp.eq.s32 	%p222, %r212, 2;
	and.pred  	%p223, %p221, %p222;
	and.pred  	%p224, %p223, %p220;
	@%p224 bra 	$L__BB1_11;
	setp.eq.s32 	%p225, %r210, 2;
	setp.eq.s32 	%p226, %r1, 2;
	setp.eq.s32 	%p227, %r214, 2;
	setp.eq.s32 	%p228, %r50, 2;
	and.pred  	%p229, %p227, %p228;
	and.pred  	%p230, %p226, %p225;
	or.pred  	%p231, %p229, %p230;
	@%p231 bra 	$L__BB1_11;
	setp.eq.s32 	%p232, %r214, 2;
	setp.eq.s32 	%p233, %r211, 2;
	setp.eq.s32 	%p234, %r208, 2;
	and.pred  	%p235, %p234, %p233;
	and.pred  	%p236, %p235, %p232;
	@%p236 bra 	$L__BB1_11;
	setp.eq.s32 	%p237, %r50, 2;
	setp.eq.s32 	%p238, %r212, 2;
	setp.eq.s32 	%p239, %r209, 2;
	and.pred  	%p240, %p239, %p238;
	and.pred  	%p241, %p240, %p237;
	@%p241 bra 	$L__BB1_11;
	setp.eq.s32 	%p242, %r50, 2;
	setp.eq.s32 	%p243, %r211, 2;
	setp.eq.s32 	%p244, %r209, 2;
	setp.eq.s32 	%p245, %r1, 2;
	and.pred  	%p246, %p245, %p243;
	and.pred  	%p247, %p246, %p242;
	and.pred  	%p248, %p244, %p243;
	or.pred  	%p249, %p247, %p248;
	@%p249 bra 	$L__BB1_11;
$L__BB1_60:
	setp.eq.s32 	%p250, %r214, 0;
	@%p250 bra 	$L__BB1_62;
	ld.global.u32 	%r215, [%rd1+32];
	bra.uni 	$L__BB1_69;
$L__BB1_62:
	ld.global.u32 	%r215, [%rd1+32];
	setp.eq.s32 	%p251, %r1, 2;
	setp.eq.s32 	%p252, %r208, 2;
	setp.eq.s32 	%p253, %r209, 2;
	and.pred  	%p254, %p252, %p253;
	and.pred  	%p255, %p254, %p251;
	mov.b32 	%r207, 7;
	@%p255 bra 	$L__BB1_11;
	setp.eq.s32 	%p256, %r210, 2;
	setp.eq.s32 	%p257, %r211, 2;
	setp.eq.s32 	%p258, %r212, 2;
	and.pred  	%p259, %p257, %p258;
	and.pred  	%p260, %p259, %p256;
	@%p260 bra 	$L__BB1_11;
	setp.eq.s32 	%p261, %r210, 2;
	setp.eq.s32 	%p262, %r1, 2;
	setp.eq.s32 	%p263, %r213, 2;
	setp.eq.s32 	%p264, %r215, 2;
	and.pred  	%p265, %p263, %p264;
	and.pred  	%p266, %p262, %p261;
	and.pred  	%p267, %p266, %p263;
	or.pred  	%p268, %p265, %p267;
	@%p268 bra 	$L__BB1_11;
	setp.eq.s32 	%p269, %r211, 2;
	setp.eq.s32 	%p270, %r208, 2;
	and.pred  	%p271, %p270, %p269;
	@%p271 bra 	$L__BB1_11;
	setp.eq.s32 	%p272, %r215, 2;
	setp.eq.s32 	%p273, %r212, 2;
	setp.eq.s32 	%p274, %r209, 2;
	and.pred  	%p275, %p274, %p273;
	and.pred  	%p276, %p275, %p272;
	@%p276 bra 	$L__BB1_11;
	setp.eq.s32 	%p277, %r215, 2;
	setp.eq.s32 	%p278, %r211, 2;
	setp.eq.s32 	%p279, %r1, 2;
	and.pred  	%p280, %p279, %p278;
	and.pred  	%p281, %p280, %p277;
	@%p281 bra 	$L__BB1_11;
	setp.eq.s32 	%p282, %r213, 2;
	setp.eq.s32 	%p283, %r211, 2;
	setp.eq.s32 	%p284, %r209, 2;
	and.pred  	%p285, %p284, %p283;
	and.pred  	%p286, %p285, %p282;
	@%p286 bra 	$L__BB1_11;
$L__BB1_69:
	setp.ne.s32 	%p287, %r215, 0;
	@%p287 bra 	$L__BB1_76;
	setp.eq.s32 	%p288, %r1, 2;
	setp.eq.s32 	%p289, %r208, 2;
	setp.eq.s32 	%p290, %r209, 2;
	and.pred  	%p291, %p289, %p290;
	and.pred  	%p292, %p291, %p288;
	mov.b32 	%r207, 8;
	@%p292 bra 	$L__BB1_11;
	setp.eq.s32 	%p293, %r210, 2;
	setp.eq.s32 	%p294, %r211, 2;
	setp.eq.s32 	%p295, %r212, 2;
	and.pred  	%p296, %p294, %p295;
	and.pred  	%p297, %p296, %p293;
	@%p297 bra 	$L__BB1_11;
	setp.eq.s32 	%p298, %r210, 2;
	setp.eq.s32 	%p299, %r1, 2;
	setp.eq.s32 	%p300, %r213, 2;
	setp.eq.s32 	%p301, %r214, 2;
	and.pred  	%p302, %p299, %p298;
	or.pred  	%p303, %p301, %p302;
	and.pred  	%p304, %p300, %p303;
	@%p304 bra 	$L__BB1_11;
	setp.eq.s32 	%p305, %r214, 2;
	setp.eq.s32 	%p306, %r211, 2;
	setp.eq.s32 	%p307, %r208, 2;
	and.pred  	%p308, %p307, %p306;
	and.pred  	%p309, %p308, %p305;
	@%p309 bra 	$L__BB1_11;
	setp.eq.s32 	%p310, %r212, 2;
	setp.eq.s32 	%p311, %r211, 2;
	setp.eq.s32 	%p312, %r209, 2;
	setp.eq.s32 	%p313, %r1, 2;
	and.pred  	%p314, %p312, %p310;
	and.pred  	%p315, %p313, %p311;
	or.pred  	%p316, %p314, %p315;
	@%p316 bra 	$L__BB1_11;
	setp.eq.s32 	%p317, %r213, 2;
	setp.eq.s32 	%p318, %r211, 2;
	setp.eq.s32 	%p319, %r209, 2;
	and.pred  	%p320, %p319, %p318;
	and.pred  	%p321, %p320, %p317;
	@%p321 bra 	$L__BB1_11;
$L__BB1_76:
	setp.ne.s32 	%p322, %r1, 0;
	@%p322 bra 	$L__BB1_85;
	setp.eq.s32 	%p323, %r208, 1;
	setp.eq.s32 	%p324, %r209, 1;
	and.pred  	%p325, %p323, %p324;
	mov.b32 	%r216, 0;
	@%p325 bra 	$L__BB1_84;
	setp.eq.s32 	%p326, %r210, 1;
	setp.eq.s32 	%p327, %r211, 1;
	setp.eq.s32 	%p328, %r212, 1;
	and.pred  	%p329, %p327, %p328;
	and.pred  	%p330, %p329, %p326;
	@%p330 bra 	$L__BB1_84;
	setp.eq.s32 	%p331, %r210, 1;
	setp.eq.s32 	%p332, %r213, 1;
	setp.eq.s32 	%p333, %r214, 1;
	setp.eq.s32 	%p334, %r215, 1;
	and.pred  	%p335, %p333, %p334;
	or.pred  	%p336, %p335, %p331;
	and.pred  	%p337, %p336, %p332;
	@%p337 bra 	$L__BB1_84;
	setp.eq.s32 	%p338, %r214, 1;
	setp.eq.s32 	%p339, %r211, 1;
	setp.eq.s32 	%p340, %r208, 1;
	and.pred  	%p341, %p340, %p339;
	and.pred  	%p342, %p341, %p338;
	@%p342 bra 	$L__BB1_84;
	setp.eq.s32 	%p343, %r215, 1;
	setp.eq.s32 	%p344, %r212, 1;
	setp.eq.s32 	%p345, %r209, 1;
	and.pred  	%p346, %p344, %p343;
	and.pred  	%p347, %p346, %p345;
	@%p347 bra 	$L__BB1_84;
	setp.eq.s32 	%p348, %r215, 1;
	setp.eq.s32 	%p349, %r211, 1;
	and.pred  	%p350, %p349, %p348;
	@%p350 bra 	$L__BB1_84;
	setp.ne.s32 	%p351, %r213, 1;
	setp.ne.s32 	%p352, %r211, 1;
	setp.ne.s32 	%p353, %r209, 1;
	or.pred  	%p354, %p353, %p352;
	or.pred  	%p355, %p354, %p351;
	@%p355 bra 	$L__BB1_85;
$L__BB1_84:
	st.global.u32 	[%rd2], %r216;
	bra.uni 	$L__BB1_165;
$L__BB1_85:
	setp.ne.s32 	%p356, %r208, 0;
	@%p356 bra 	$L__BB1_93;
	setp.eq.s32 	%p357, %r1, 1;
	setp.eq.s32 	%p358, %r209, 1;
	and.pred  	%p359, %p357, %p358;
	mov.b32 	%r216, 1;
	@%p359 bra 	$L__BB1_84;
	setp.eq.s32 	%p360, %r210, 1;
	setp.eq.s32 	%p361, %r211, 1;
	setp.eq.s32 	%p362, %r212, 1;
	and.pred  	%p363, %p361, %p362;
	and.pred  	%p364, %p363, %p360;
	@%p364 bra 	$L__BB1_84;
	setp.eq.s32 	%p365, %r210, 1;
	setp.eq.s32 	%p366, %r1, 1;
	setp.eq.s32 	%p367, %r213, 1;
	setp.eq.s32 	%p368, %r214, 1;
	setp.eq.s32 	%p369, %r215, 1;
	and.pred  	%p370, %p368, %p369;
	and.pred  	%p371, %p366, %p365;
	or.pred  	%p372, %p370, %p371;
	and.pred  	%p373, %p372, %p367;
	@%p373 bra 	$L__BB1_84;
	setp.eq.s32 	%p374, %r214, 1;
	setp.eq.s32 	%p375, %r211, 1;
	and.pred  	%p376, %p375, %p374;
	@%p376 bra 	$L__BB1_84;
	setp.eq.s32 	%p377, %r215, 1;
	setp.eq.s32 	%p378, %r212, 1;
	setp.eq.s32 	%p379, %r209, 1;
	and.pred  	%p380, %p378, %p377;
	and.pred  	%p381, %p380, %p379;
	@%p381 bra 	$L__BB1_84;
	setp.eq.s32 	%p382, %r215, 1;
	setp.eq.s32 	%p383, %r211, 1;
	setp.eq.s32 	%p384, %r1, 1;
	and.pred  	%p385, %p383, %p382;
	and.pred  	%p386, %p385, %p384;
	@%p386 bra 	$L__BB1_84;
	setp.eq.s32 	%p387, %r213, 1;
	setp.eq.s32 	%p388, %r211, 1;
	setp.eq.s32 	%p389, %r209, 1;
	and.pred  	%p390, %p389, %p388;
	and.pred  	%p391, %p390, %p387;
	@%p391 bra 	$L__BB1_84;
$L__BB1_93:
	setp.ne.s32 	%p392, %r209, 0;
	@%p392 bra 	$L__BB1_100;
	setp.eq.s32 	%p393, %r1, 1;
	setp.eq.s32 	%p394, %r208, 1;
	and.pred  	%p395, %p393, %p394;
	mov.b32 	%r216, 2;
	@%p395 bra 	$L__BB1_84;
	setp.eq.s32 	%p396, %r210, 1;
	setp.eq.s32 	%p397, %r211, 1;
	setp.eq.s32 	%p398, %r212, 1;
	and.pred  	%p399, %p397, %p398;
	and.pred  	%p400, %p399, %p396;
	@%p400 bra 	$L__BB1_84;
	setp.eq.s32 	%p401, %r210, 1;
	setp.eq.s32 	%p402, %r1, 1;
	setp.eq.s32 	%p403, %r213, 1;
	setp.eq.s32 	%p404, %r214, 1;
	setp.eq.s32 	%p405, %r215, 1;
	and.pred  	%p406, %p404, %p405;
	and.pred  	%p407, %p402, %p401;
	or.pred  	%p408, %p406, %p407;
	and.pred  	%p409, %p408, %p403;
	@%p409 bra 	$L__BB1_84;
	setp.eq.s32 	%p410, %r214, 1;
	setp.eq.s32 	%p411, %r211, 1;
	setp.eq.s32 	%p412, %r208, 1;
	and.pred  	%p413, %p412, %p411;
	and.pred  	%p414, %p413, %p410;
	@%p414 bra 	$L__BB1_84;
	setp.eq.s32 	%p415, %r215, 1;
	setp.eq.s32 	%p416, %r212, 1;
	and.pred  	%p417, %p416, %p415;
	@%p417 bra 	$L__BB1_84;
	setp.eq.s32 	%p418, %r215, 1;
	setp.eq.s32 	%p419, %r213, 1;
	setp.eq.s32 	%p420, %r211, 1;
	setp.eq.s32 	%p421, %r1, 1;
	and.pred  	%p422, %p420, %p418;
	and.pred  	%p423, %p422, %p421;
	and.pred  	%p424, %p420, %p419;
	or.pred  	%p425, %p423, %p424;
	@%p425 bra 	$L__BB1_84;
$L__BB1_100:
	setp.ne.s32 	%p426, %r210, 0;
	@%p426 bra 	$L__BB1_108;
	setp.eq.s32 	%p427, %r1, 1;
	setp.eq.s32 	%p428, %r208, 1;
	setp.eq.s32 	%p429, %r209, 1;
	and.pred  	%p430, %p428, %p429;
	and.pred  	%p431, %p430, %p427;
	mov.b32 	%r216, 3;
	@%p431 bra 	$L__BB1_84;
	setp.eq.s32 	%p432, %r211, 1;
	setp.eq.s32 	%p433, %r212, 1;
	and.pred  	%p434, %p432, %p433;
	@%p434 bra 	$L__BB1_84;
	setp.eq.s32 	%p435, %r1, 1;
	setp.eq.s32 	%p436, %r213, 1;
	setp.eq.s32 	%p437, %r214, 1;
	setp.eq.s32 	%p438, %r215, 1;
	and.pred  	%p439, %p437, %p438;
	or.pred  	%p440, %p439, %p435;
	and.pred  	%p441, %p440, %p436;
	@%p441 bra 	$L__BB1_84;
	setp.eq.s32 	%p442, %r214, 1;
	setp.eq.s32 	%p443, %r211, 1;
	setp.eq.s32 	%p444, %r208, 1;
	and.pred  	%p445, %p444, %p443;
	and.pred  	%p446, %p445, %p442;
	@%p446 bra 	$L__BB1_84;
	setp.eq.s32 	%p447, %r215, 1;
	setp.eq.s32 	%p448, %r212, 1;
	setp.eq.s32 	%p449, %r209, 1;
	and.pred  	%p450, %p448, %p447;
	and.pred  	%p451, %p450, %p449;
	@%p451 bra 	$L__BB1_84;
	setp.eq.s32 	%p452, %r215, 1;
	setp.eq.s32 	%p453, %r211, 1;
	setp.eq.s32 	%p454, %r1, 1;
	and.pred  	%p455, %p453, %p452;
	and.pred  	%p456, %p455, %p454;
	@%p456 bra 	$L__BB1_84;
	setp.eq.s32 	%p457, %r213, 1;
	setp.eq.s32 	%p458, %r211, 1;
	setp.eq.s32 	%p459, %r209, 1;
	and.pred  	%p460, %p459, %p458;
	and.pred  	%p461, %p460, %p457;
	@%p461 bra 	$L__BB1_84;
$L__BB1_108:
	setp.ne.s32 	%p462, %r211, 0;
	@%p462 bra 	$L__BB1_114;
	setp.eq.s32 	%p463, %r1, 1;
	setp.eq.s32 	%p464, %r208, 1;
	setp.eq.s32 	%p465, %r209, 1;
	and.pred  	%p466, %p464, %p465;
	and.pred  	%p467, %p466, %p463;
	mov.b32 	%r216, 4;
	@%p467 bra 	$L__BB1_84;
	setp.eq.s32 	%p468, %r210, 1;
	setp.eq.s32 	%p469, %r212, 1;
	and.pred  	%p470, %p468, %p469;
	@%p470 bra 	$L__BB1_84;
	setp.eq.s32 	%p471, %r210, 1;
	setp.eq.s32 	%p472, %r1, 1;
	setp.eq.s32 	%p473, %r213, 1;
	setp.eq.s32 	%p474, %r214, 1;
	setp.eq.s32 	%p475, %r215, 1;
	and.pred  	%p476, %p474, %p475;
	and.pred  	%p477, %p472, %p471;
	or.pred  	%p478, %p476, %p477;
	and.pred  	%p479, %p478, %p473;
	@%p479 bra 	$L__BB1_84;
	setp.eq.s32 	%p480, %r214, 1;
	setp.eq.s32 	%p481, %r208, 1;
	and.pred  	%p482, %p481, %p480;
	@%p482 bra 	$L__BB1_84;
	setp.eq.s32 	%p483, %r215, 1;
	setp.eq.s32 	%p484, %r213, 1;
	setp.eq.s32 	%p485, %r212, 1;
	setp.eq.s32 	%p486, %r209, 1;
	setp.eq.s32 	%p487, %r1, 1;
	and.pred  	%p488, %p485, %p483;
	and.pred  	%p489, %p487, %p483;
	or.pred  	%p490, %p488, %p484;
	and.pred  	%p491, %p490, %p486;
	or.pred  	%p492, %p491, %p489;
	@%p492 bra 	$L__BB1_84;
$L__BB1_114:
	setp.ne.s32 	%p493, %r212, 0;
	@%p493 bra 	$L__BB1_122;
	setp.eq.s32 	%p494, %r1, 1;
	setp.eq.s32 	%p495, %r208, 1;
	setp.eq.s32 	%p496, %r209, 1;
	and.pred  	%p497, %p495, %p496;
	and.pred  	%p498, %p497, %p494;
	mov.b32 	%r216, 5;
	@%p498 bra 	$L__BB1_84;
	setp.eq.s32 	%p499, %r210, 1;
	setp.eq.s32 	%p500, %r211, 1;
	and.pred  	%p501, %p499, %p500;
	@%p501 bra 	$L__BB1_84;
	setp.eq.s32 	%p502, %r210, 1;
	setp.eq.s32 	%p503, %r1, 1;
	setp.eq.s32 	%p504, %r213, 1;
	setp.eq.s32 	%p505, %r214, 1;
	setp.eq.s32 	%p506, %r215, 1;
	and.pred  	%p507, %p505, %p506;
	and.pred  	%p508, %p503, %p502;
	or.pred  	%p509, %p507, %p508;
	and.pred  	%p510, %p509, %p504;
	@%p510 bra 	$L__BB1_84;
	setp.eq.s32 	%p511, %r214, 1;
	setp.eq.s32 	%p512, %r211, 1;
	setp.eq.s32 	%p513, %r208, 1;
	and.pred  	%p514, %p513, %p512;
	and.pred  	%p515, %p514, %p511;
	@%p515 bra 	$L__BB1_84;
	setp.eq.s32 	%p516, %r215, 1;
	setp.eq.s32 	%p517, %r209, 1;
	and.pred  	%p518, %p517, %p516;
	@%p518 bra 	$L__BB1_84;
	setp.eq.s32 	%p519, %r215, 1;
	setp.eq.s32 	%p520, %r211, 1;
	setp.eq.s32 	%p521, %r1, 1;
	and.pred  	%p522, %p520, %p519;
	and.pred  	%p523, %p522, %p521;
	@%p523 bra 	$L__BB1_84;
	setp.eq.s32 	%p524, %r213, 1;
	setp.eq.s32 	%p525, %r211, 1;
	setp.eq.s32 	%p526, %r209, 1;
	and.pred  	%p527, %p526, %p525;
	and.pred  	%p528, %p527, %p524;
	@%p528 bra 	$L__BB1_84;
$L__BB1_122:
	setp.ne.s32 	%p529, %r213, 0;
	@%p529 bra 	$L__BB1_129;
	setp.eq.s32 	%p530, %r1, 1;
	setp.eq.s32 	%p531, %r208, 1;
	and.pred  	%p532, %p530, %p531;
	setp.eq.s32 	%p533, %r209, 1;
	and.pred  	%p534, %p532, %p533;
	mov.b32 	%r216, 6;
	@%p534 bra 	$L__BB1_84;
	setp.eq.s32 	%p535, %r210, 1;
	setp.eq.s32 	%p536, %r211, 1;
	setp.eq.s32 	%p537, %r212, 1;
	and.pred  	%p538, %p536, %p537;
	and.pred  	%p539, %p538, %p535;
	@%p539 bra 	$L__BB1_84;
	setp.eq.s32 	%p540, %r210, 1;
	setp.eq.s32 	%p541, %r1, 1;
	setp.eq.s32 	%p542, %r214, 1;
	setp.eq.s32 	%p543, %r215, 1;
	and.pred  	%p544, %p542, %p543;
	and.pred  	%p545, %p541, %p540;
	or.pred  	%p546, %p544, %p545;
	@%p546 bra 	$L__BB1_84;
	setp.eq.s32 	%p547, %r214, 1;
	setp.eq.s32 	%p548, %r211, 1;
	setp.eq.s32 	%p549, %r208, 1;
	and.pred  	%p550, %p549, %p548;
	and.pred  	%p551, %p550, %p547;
	@%p551 bra 	$L__BB1_84;
	setp.eq.s32 	%p552, %r215, 1;
	setp.eq.s32 	%p553, %r212, 1;
	setp.eq.s32 	%p554, %r209, 1;
	and.pred  	%p555, %p553, %p552;
	and.pred  	%p556, %p555, %p554;
	@%p556 bra 	$L__BB1_84;
	setp.eq.s32 	%p557, %r215, 1;
	setp.eq.s32 	%p558, %r211, 1;
	setp.eq.s32 	%p559, %r209, 1;
	setp.eq.s32 	%p560, %r1, 1;
	and.pred  	%p561, %p558, %p557;
	and.pred  	%p562, %p561, %p560;
	and.pred  	%p563, %p559, %p558;
	or.pred  	%p564, %p562, %p563;
	@%p564 bra 	$L__BB1_84;
$L__BB1_129:
	setp.ne.s32 	%p565, %r214, 0;
	@%p565 bra 	$L__BB1_137;
	setp.eq.s32 	%p566, %r1, 1;
	setp.eq.s32 	%p567, %r208, 1;
	and.pred  	%p568, %p566, %p567;
	setp.eq.s32 	%p569, %r209, 1;
	and.pred  	%p570, %p568, %p569;
	mov.b32 	%r216, 7;
	@%p570 bra 	$L__BB1_84;
	setp.eq.s32 	%p571, %r210, 1;
	setp.eq.s32 	%p572, %r211, 1;
	setp.eq.s32 	%p573, %r212, 1;
	and.pred  	%p574, %p572, %p573;
	and.pred  	%p575, %p574, %p571;
	@%p575 bra 	$L__BB1_84;
	setp.eq.s32 	%p576, %r210, 1;
	setp.eq.s32 	%p577, %r1, 1;
	setp.eq.s32 	%p578, %r213, 1;
	setp.eq.s32 	%p579, %r215, 1;
	and.pred  	%p580, %p577, %p576;
	or.pred  	%p581, %p579, %p580;
	and.pred  	%p582, %p578, %p581;
	@%p582 bra 	$L__BB1_84;
	setp.eq.s32 	%p583, %r211, 1;
	setp.eq.s32 	%p584, %r208, 1;
	and.pred  	%p585, %p584, %p583;
	@%p585 bra 	$L__BB1_84;
	setp.eq.s32 	%p586, %r215, 1;
	setp.eq.s32 	%p587, %r212, 1;
	setp.eq.s32 	%p588, %r209, 1;
	and.pred  	%p589, %p587, %p586;
	and.pred  	%p590, %p589, %p588;
	@%p590 bra 	$L__BB1_84;
	setp.eq.s32 	%p591, %r215, 1;
	setp.eq.s32 	%p592, %r211, 1;
	setp.eq.s32 	%p593, %r1, 1;
	and.pred  	%p594, %p592, %p591;
	and.pred  	%p595, %p594, %p593;
	@%p595 bra 	$L__BB1_84;
	setp.eq.s32 	%p596, %r213, 1;
	setp.eq.s32 	%p597, %r211, 1;
	setp.eq.s32 	%p598, %r209, 1;
	and.pred  	%p599, %p598, %p597;
	and.pred  	%p600, %p599, %p596;
	@%p600 bra 	$L__BB1_84;
$L__BB1_137:
	setp.ne.s32 	%p601, %r215, 0;
	@%p601 bra 	$L__BB1_144;
	setp.eq.s32 	%p602, %r1, 1;
	setp.eq.s32 	%p603, %r208, 1;
	and.pred  	%p604, %p602, %p603;
	setp.eq.s32 	%p605, %r209, 1;
	and.pred  	%p606, %p604, %p605;
	mov.b32 	%r216, 8;
	@%p606 bra 	$L__BB1_84;
	setp.eq.s32 	%p607, %r210, 1;
	setp.eq.s32 	%p608, %r211, 1;
	setp.eq.s32 	%p609, %r212, 1;
	and.pred  	%p610, %p608, %p609;
	and.pred  	%p611, %p610, %p607;
	@%p611 bra 	$L__BB1_84;
	setp.eq.s32 	%p612, %r210, 1;
	setp.eq.s32 	%p613, %r1, 1;
	setp.eq.s32 	%p614, %r213, 1;
	setp.eq.s32 	%p615, %r214, 1;
	and.pred  	%p616, %p613, %p612;
	or.pred  	%p617, %p615, %p616;
	and.pred  	%p618, %p614, %p617;
	@%p618 bra 	$L__BB1_84;
	setp.eq.s32 	%p619, %r214, 1;
	setp.eq.s32 	%p620, %r211, 1;
	setp.eq.s32 	%p621, %r208, 1;
	and.pred  	%p622, %p621, %p620;
	and.pred  	%p623, %p622, %p619;
	@%p623 bra 	$L__BB1_84;
	setp.eq.s32 	%p624, %r212, 1;
	setp.eq.s32 	%p625, %r211, 1;
	setp.eq.s32 	%p626, %r209, 1;
	setp.eq.s32 	%p627, %r1, 1;
	and.pred  	%p628, %p626, %p624;
	and.pred  	%p629, %p627, %p625;
	or.pred  	%p630, %p628, %p629;
	@%p630 bra 	$L__BB1_84;
	setp.eq.s32 	%p631, %r213, 1;
	setp.eq.s32 	%p632, %r211, 1;
	setp.eq.s32 	%p633, %r209, 1;
	and.pred  	%p634, %p633, %p632;
	and.pred  	%p635, %p634, %p631;
	@%p635 bra 	$L__BB1_84;
$L__BB1_144:
	setp.ne.s32 	%p636, %r1, 0;
	mov.b32 	%r218, 0;
	@%p636 bra 	$L__BB1_146;
	mov.b32 	%r196, 0;
	st.local.u32 	[%rd3], %r196;
	mov.b32 	%r218, 1;
$L__BB1_146:
	setp.ne.s32 	%p637, %r208, 0;
	@%p637 bra 	$L__BB1_148;
	add.s32 	%r57, %r218, 1;
	mul.wide.u32 	%rd7, %r218, 4;
	add.s64 	%rd8, %rd3, %rd7;
	mov.b32 	%r197, 1;
	st.local.u32 	[%rd8], %r197;
	mov.u32 	%r218, %r57;
$L__BB1_148:
	setp.ne.s32 	%p638, %r209, 0;
	@%p638 bra 	$L__BB1_150;
	add.s32 	%r59, %r218, 1;
	mul.wide.u32 	%rd9, %r218, 4;
	add.s64 	%rd10, %rd3, %rd9;
	mov.b32 	%r198, 2;
	st.local.u32 	[%rd10], %r198;
	mov.u32 	%r218, %r59;
$L__BB1_150:
	setp.ne.s32 	%p639, %r210, 0;
	@%p639 bra 	$L__BB1_152;
	add.s32 	%r61, %r218, 1;
	mul.wide.u32 	%rd11, %r218, 4;
	add.s64 	%rd12, %rd3, %rd11;
	mov.b32 	%r199, 3;
	st.local.u32 	[%rd12], %r199;
	mov.u32 	%r218, %r61;
$L__BB1_152:
	setp.ne.s32 	%p640, %r211, 0;
	@%p640 bra 	$L__BB1_154;
	add.s32 	%r63, %r218, 1;
	mul.wide.u32 	%rd13, %r218, 4;
	add.s64 	%rd14, %rd3, %rd13;
	mov.b32 	%r200, 4;
	st.local.u32 	[%rd14], %r200;
	mov.u32 	%r218, %r63;
$L__BB1_154:
	setp.ne.s32 	%p641, %r212, 0;
	@%p641 bra 	$L__BB1_156;
	add.s32 	%r65, %r218, 1;
	mul.wide.u32 	%rd15, %r218, 4;
	add.s64 	%rd16, %rd3, %rd15;
	mov.b32 	%r201, 5;
	st.local.u32 	[%rd16], %r201;
	mov.u32 	%r218, %r65;
$L__BB1_156:
	setp.ne.s32 	%p642, %r213, 0;
	@%p642 bra 	$L__BB1_158;
	add.s32 	%r67, %r218, 1;
	mul.wide.u32 	%rd17, %r218, 4;
	add.s64 	%rd18, %rd3, %rd17;
	mov.b32 	%r202, 6;
	st.local.u32 	[%rd18], %r202;
	mov.u32 	%r218, %r67;
$L__BB1_158:
	setp.ne.s32 	%p643, %r214, 0;
	@%p643 bra 	$L__BB1_160;
	add.s32 	%r69, %r218, 1;
	mul.wide.u32 	%rd19, %r218, 4;
	add.s64 	%rd20, %rd3, %rd19;
	mov.b32 	%r203, 7;
	st.local.u32 	[%rd20], %r203;
	mov.u32 	%r218, %r69;
$L__BB1_160:
	setp.ne.s32 	%p644, %r215, 0;
	@%p644 bra 	$L__BB1_162;
	add.s32 	%r71, %r218, 1;
	mul.wide.u32 	%rd21, %r218, 4;
	add.s64 	%rd22, %rd3, %rd21;
	mov.b32 	%r204, 8;
	st.local.u32 	[%rd22], %r204;
	mov.u32 	%r218, %r71;
$L__BB1_162:
	setp.eq.s32 	%p645, %r218, 0;
	mov.b32 	%r226, -1;
	@%p645 bra 	$L__BB1_164;
	rem.s32 	%r206, %r75, %r218;
	mul.wide.s32 	%rd23, %r206, 4;
	add.s64 	%rd24, %rd3, %rd23;
	ld.local.u32 	%r226, [%rd24];
$L__BB1_164:
	st.global.u32 	[%rd2], %r226;
$L__BB1_165:
	ret;

}


// ===== COMPILED SASS (sm_100) =====

	.target	sm_100

	.elftype	@"ET_EXEC"


//--------------------- .note.nv.tkinfo           --------------------------
	.section	.note.nv.tkinfo,"",@"SHT_NOTE"
	.sectionflags	@"SHF_NOTE_NV_TKINFO"
	.tkinfo
        /*0018*/ 	.word	0x00000002
        /*0030*/ 	.string	""
        /*0030*/ 	.string	"ptxas"
        /*0030*/ 	.string	"Cuda compilation tools, release 13.0, V13.0.88"
        /*0030*/ 	.string	"Build cuda_13.0.r13.0/compiler.36424714_0"
        /*0030*/ 	.string	"-arch sm_100 -m 64 "



//--------------------- .note.nv.cuinfo           --------------------------
	.section	.note.nv.cuinfo,"",@"SHT_NOTE"
	.sectionflags	@"SHF_NOTE_NV_CUINFO"
        /*0018*/ 	.short	0x0002
        /*001a*/ 	.short	0x0064
        /*001c*/ 	.short	0x0082
	.zero		2


//--------------------- .nv.info                  --------------------------
	.section	.nv.info,"",@"SHT_CUDA_INFO"
	.align	4


	//----- nvinfo : EIATTR_REGCOUNT
	.align		4
        /*0000*/ 	.byte	0x04, 0x2f
        /*0002*/ 	.short	(.L_1 - .L_0)
	.align		4
.L_0:
        /*0004*/ 	.word	index@(_Z20gpu0_random_strategyPiS_j)
        /*0008*/ 	.word	0x00000017


	//----- nvinfo : EIATTR_FRAME_SIZE
	.align		4
.L_1:
        /*000c*/ 	.byte	0x04, 0x11
        /*000e*/ 	.short	(.L_3 - .L_2)
	.align		4
.L_2:
        /*0010*/ 	.word	index@(_Z20gpu0_random_strategyPiS_j)
        /*0014*/ 	.word	0x00000000


	//----- nvinfo : EIATTR_REGCOUNT
	.align		4
.L_3:
        /*0018*/ 	.byte	0x04, 0x2f
        /*001a*/ 	.short	(.L_5 - .L_4)
	.align		4
.L_4:
        /*001c*/ 	.word	index@(_Z15gpu1_rule_basedPiS_j)
        /*0020*/ 	.word	0x0000001a


	//----- nvinfo : EIATTR_FRAME_SIZE
	.align		4
.L_5:
        /*0024*/ 	.byte	0x04, 0x11
        /*0026*/ 	.short	(.L_7 - .L_6)
	.align		4
.L_6:
        /*0028*/ 	.word	index@(_Z15gpu1_rule_basedPiS_j)
        /*002c*/ 	.word	0x00000000


	//----- nvinfo : EIATTR_MIN_STACK_SIZE
	.align		4
.L_7:
        /*0030*/ 	.byte	0x04, 0x12
        /*0032*/ 	.short	(.L_9 - .L_8)
	.align		4
.L_8:
        /*0034*/ 	.word	index@(_Z15gpu1_rule_basedPiS_j)
        /*0038*/ 	.word	0x00000000


	//----- nvinfo : EIATTR_MIN_STACK_SIZE
	.align		4
.L_9:
        /*003c*/ 	.byte	0x04, 0x12
        /*003e*/ 	.short	(.L_11 - .L_10)
	.align		4
.L_10:
        /*0040*/ 	.word	index@(_Z20gpu0_random_strategyPiS_j)
        /*0044*/ 	.word	0x00000000
.L_11:


//--------------------- .nv.compat                --------------------------
	.section	.nv.compat,"",@"SHT_CUDA_COMPAT_INFO"
	.align	4
        /*0000*/ 	.byte	0x02, 0x09, 0x00, 0x00, 0x02, 0x02, 0x01, 0x00, 0x02, 0x05, 0x05, 0x00, 0x03, 0x07, 0x01, 0x01
        /*0010*/ 	.byte	0x02, 0x03, 0x00, 0x00, 0x02, 0x06, 0x01, 0x00, 0x04, 0x0b, 0x08, 0x00, 0x09, 0x00, 0x00, 0x00
        /*0020*/ 	.byte	0x00, 0x00, 0x00, 0x00


//--------------------- .nv.info._Z15gpu1_rule_basedPiS_j --------------------------
	.section	.nv.info._Z15gpu1_rule_basedPiS_j,"",@"SHT_CUDA_INFO"
	.sectionflags	@""
	.align	4


	//----- nvinfo : EIATTR_CUDA_API_VERSION
	.align		4
        /*0000*/ 	.byte	0x04, 0x37
        /*0002*/ 	.short	(.L_13 - .L_12)
.L_12:
        /*0004*/ 	.word	0x00000082


	//----- nvinfo : EIATTR_KPARAM_INFO
	.align		4
.L_13:
        /*0008*/ 	.byte	0x04, 0x17
        /*000a*/ 	.short	(.L_15 - .L_14)
.L_14:
        /*000c*/ 	.word	0x00000000
        /*0010*/ 	.short	0x0002
        /*0012*/ 	.short	0x0010
        /*0014*/ 	.byte	0x00, 0xf0, 0x11, 0x00


	//----- nvinfo : EIATTR_KPARAM_INFO
	.align		4
.L_15:
        /*0018*/ 	.byte	0x04, 0x17
        /*001a*/ 	.short	(.L_17 - .L_16)
.L_16:
        /*001c*/ 	.word	0x00000000
        /*0020*/ 	.short	0x0001
        /*0022*/ 	.short	0x0008
        /*0024*/ 	.byte	0x00, 0xf5, 0x21, 0x00


	//----- nvinfo : EIATTR_KPARAM_INFO
	.align		4
.L_17:
        /*0028*/ 	.byte	0x04, 0x17
        /*002a*/ 	.short	(.L_19 - .L_18)
.L_18:
        /*002c*/ 	.word	0x00000000
        /*0030*/ 	.short	0x0000
        /*0032*/ 	.short	0x0000
        /*0034*/ 	.byte	0x00, 0xf5, 0x21, 0x00


	//----- nvinfo : EIATTR_SPARSE_MMA_MASK
	.align		4
.L_19:
        /*0038*/ 	.byte	0x03, 0x50
        /*003a*/ 	.short	0x0000


	//----- nvinfo : EIATTR_MAXREG_COUNT
	.align		4
        /*003c*/ 	.byte	0x03, 0x1b
        /*003e*/ 	.short	0x00ff


	//----- nvinfo : EIATTR_MERCURY_ISA_VERSION
	.align		4
        /*0040*/ 	.byte	0x03, 0x5f
        /*0042*/ 	.short	0x0101


	//----- nvinfo : EIATTR_VRC_CTA_INIT_COUNT
	.align		4
        /*0044*/ 	.byte	0x02, 0x4a
	.zero		1
	.zero		1


	//----- nvinfo : EIATTR_EXIT_INSTR_OFFSETS
	.align		4
        /*0048*/ 	.byte	0x04, 0x1c
        /*004a*/ 	.short	(.L_21 - .L_20)


	//   ....[0]....
.L_20:
        /*004c*/ 	.word	0x000031e0


	//   ....[1]....
        /*0050*/ 	.word	0x00003210


	//   ....[2]....
        /*0054*/ 	.word	0x00003240


	//----- nvinfo : EIATTR_CBANK_PARAM_SIZE
	.align		4
.L_21:
        /*0058*/ 	.byte	0x03, 0x19
        /*005a*/ 	.short	0x0014


	//----- nvinfo : EIATTR_PARAM_CBANK
	.align		4
        /*005c*/ 	.byte	0x04, 0x0a
        /*005e*/ 	.short	(.L_23 - .L_22)
	.align		4
.L_22:
        /*0060*/ 	.word	index@(.nv.constant0._Z15gpu1_rule_basedPiS_j)
        /*0064*/ 	.short	0x0380
        /*0066*/ 	.short	0x0014


	//----- nvinfo : EIATTR_SW_WAR
	.align		4
.L_23:
        /*0068*/ 	.byte	0x04, 0x36
        /*006a*/ 	.short	(.L_25 - .L_24)
.L_24:
        /*006c*/ 	.word	0x00000008
.L_25:


//--------------------- .nv.info._Z20gpu0_random_strategyPiS_j --------------------------
	.section	.nv.info._Z20gpu0_random_strategyPiS_j,"",@"SHT_CUDA_INFO"
	.sectionflags	@""
	.align	4


	//----- nvinfo : EIATTR_CUDA_API_VERSION
	.align		4
        /*0000*/ 	.byte	0x04, 0x37
        /*0002*/ 	.short	(.L_27 - .L_26)
.L_26:
        /*0004*/ 	.word	0x00000082


	//----- nvinfo : EIATTR_KPARAM_INFO
	.align		4
.L_27:
        /*0008*/ 	.byte	0x04, 0x17
        /*000a*/ 	.short	(.L_29 - .L_28)
.L_28:
        /*000c*/ 	.word	0x00000000
        /*0010*/ 	.short	0x0002
        /*0012*/ 	.short	0x0010
        /*0014*/ 	.byte	0x00, 0xf0, 0x11, 0x00


	//----- nvinfo : EIATTR_KPARAM_INFO
	.align		4
.L_29:
        /*0018*/ 	.byte	0x04, 0x17
        /*001a*/ 	.short	(.L_31 - .L_30)
.L_30:
        /*001c*/ 	.word	0x00000000
        /*0020*/ 	.short	0x0001
        /*0022*/ 	.short	0x0008
        /*0024*/ 	.byte	0x00, 0xf5, 0x21, 0x00


	//----- nvinfo : EIATTR_KPARAM_INFO
	.align		4
.L_31:
        /*0028*/ 	.byte	0x04, 0x17
        /*002a*/ 	.short	(.L_33 - .L_32)
.L_32:
        /*002c*/ 	.word	0x00000000
        /*0030*/ 	.short	0x0000
        /*0032*/ 	.short	0x0000
        /*0034*/ 	.byte	0x00, 0xf5, 0x21, 0x00


	//----- nvinfo : EIATTR_SPARSE_MMA_MASK
	.align		4
.L_33:
        /*0038*/ 	.byte	0x03, 0x50
        /*003a*/ 	.short	0x0000


	//----- nvinfo : EIATTR_MAXREG_COUNT
	.align		4
        /*003c*/ 	.byte	0x03, 0x1b
        /*003e*/ 	.short	0x00ff


	//----- nvinfo : EIATTR_MERCURY_ISA_VERSION
	.align		4
        /*0040*/ 	.byte	0x03, 0x5f
        /*0042*/ 	.short	0x0101


	//----- nvinfo : EIATTR_VRC_CTA_INIT_COUNT
	.align		4
        /*0044*/ 	.byte	0x02, 0x4a
	.zero		1
	.zero		1


	//----- nvinfo : EIATTR_EXIT_INSTR_OFFSETS
	.align		4
        /*0048*/ 	.byte	0x04, 0x1c
        /*004a*/ 	.short	(.L_35 - .L_34)


	//   ....[0]....
.L_34:
        /*004c*/ 	.word	0x00000f00


	//----- nvinfo : EIATTR_CBANK_PARAM_SIZE
	.align		4
.L_35:
        /*0050*/ 	.byte	0x03, 0x19
        /*0052*/ 	.short	0x0014


	//----- nvinfo : EIATTR_PARAM_CBANK
	.align		4
        /*0054*/ 	.byte	0x04, 0x0a
        /*0056*/ 	.short	(.L_37 - .L_36)
	.align		4
.L_36:
        /*0058*/ 	.word	index@(.nv.constant0._Z20gpu0_random_strategyPiS_j)
        /*005c*/ 	.short	0x0380
        /*005e*/ 	.short	0x0014


	//----- nvinfo : EIATTR_SW_WAR
	.align		4
.L_37:
        /*0060*/ 	.byte	0x04, 0x36
        /*0062*/ 	.short	(.L_39 - .L_38)
.L_38:
        /*0064*/ 	.word	0x00000008
.L_39:


//--------------------- .nv.callgraph             --------------------------
	.section	.nv.callgraph,"",@"SHT_CUDA_CALLGRAPH"
	.align	4
	.sectionentsize	8
	.align		4
        /*0000*/ 	.word	0x00000000
	.align		4
        /*0004*/ 	.word	0xffffffff
	.align		4
        /*0008*/ 	.word	0x00000000
	.align		4
        /*000c*/ 	.word	0xfffffffe
	.align		4
        /*0010*/ 	.word	0x00000000
	.align		4
        /*0014*/ 	.word	0xfffffffd
	.align		4
        /*0018*/ 	.word	0x00000000
	.align		4
        /*001c*/ 	.word	0xfffffffc


//--------------------- .text._Z15gpu1_rule_basedPiS_j --------------------------
	.section	.text._Z15gpu1_rule_basedPiS_j,"ax",@progbits
	.align	128
        .global         _Z15gpu1_rule_basedPiS_j
        .type           _Z15gpu1_rule_basedPiS_j,@function
        .size           _Z15gpu1_rule_basedPiS_j,(.L_x_41 - _Z15gpu1_rule_basedPiS_j)
        .other          _Z15gpu1_rule_basedPiS_j,@"STO_CUDA_ENTRY STV_DEFAULT"
_Z15gpu1_rule_basedPiS_j:
.text._Z15gpu1_rule_basedPiS_j:
[----:B------:R-:W-:Y:S08]  /*0000*/  LDC R1, c[0x0][0x37c] ;  /* 0x0000df00ff017b82 */ /* 0x000ff00000000800 */
[----:B------:R-:W0:Y:S01]  /*0010*/  LDC.64 R2, c[0x0][0x380] ;  /* 0x0000e000ff027b82 */ /* 0x000e220000000a00 */
[----:B------:R-:W0:Y:S02]  /*0020*/  LDCU.64 UR4, c[0x0][0x358] ;  /* 0x00006b00ff0477ac */ /* 0x000e240008000a00 */
[----:B0-----:R-:W2:Y:S02]  /*0030*/  LDG.E R10, desc[UR4][R2.64] ;  /* 0x00000004020a7981 */ /* 0x001ea4000c1e1900 */
[----:B--2---:R-:W-:-:S13]  /*0040*/  ISETP.NE.AND P0, PT, R10, RZ, PT ;  /* 0x000000ff0a00720c */ /* 0x004fda0003f05270 */
[----:B------:R-:W-:Y:S05]  /*0050*/  @!P0 BRA `(.L_x_0) ;  /* 0x0000000000088947 */ /* 0x000fea0003800000 */
[----:B------:R0:W5:Y:S01]  /*0060*/  LDG.E R4, desc[UR4][R2.64+0x4] ;  /* 0x0000040402047981 */ /* 0x000162000c1e1900 */
[----:B------:R-:W-:Y:S05]  /*0070*/  BRA `(.L_x_1) ;  /* 0x0000000000907947 */ /* 0x000fea0003800000 */
.L_x_0:
[----:B------:R-:W2:Y:S04]  /*0080*/  LDG.E R11, desc[UR4][R2.64+0x8] ;  /* 0x00000804020b7981 */ /* 0x000ea8000c1e1900 */
[----:B------:R-:W3:Y:S01]  /*0090*/  LDG.E R4, desc[UR4][R2.64+0x4] ;  /* 0x0000040402047981 */ /* 0x000ee2000c1e1900 */
[----:B------:R-:W-:-:S03]  /*00a0*/  IMAD.MOV.U32 R0, RZ, RZ, RZ ;  /* 0x000000ffff007224 */ /* 0x000fc600078e00ff */
[----:B------:R0:W5:Y:S04]  /*00b0*/  LDG.E R5, desc[UR4][R2.64+0x10] ;  /* 0x0000100402057981 */ /* 0x000168000c1e1900 */
[----:B------:R0:W5:Y:S04]  /*00c0*/  LDG.E R6, desc[UR4][R2.64+0x14] ;  /* 0x0000140402067981 */ /* 0x000168000c1e1900 */
[----:B------:R0:W5:Y:S04]  /*00d0*/  LDG.E R7, desc[UR4][R2.64+0x18] ;  /* 0x0000180402077981 */ /* 0x000168000c1e1900 */
[----:B------:R0:W5:Y:S04]  /*00e0*/  LDG.E R8, desc[UR4][R2.64+0x1c] ;  /* 0x00001c0402087981 */ /* 0x000168000c1e1900 */
[----:B------:R0:W5:Y:S01]  /*00f0*/  LDG.E R9, desc[UR4][R2.64+0x20] ;  /* 0x0000200402097981 */ /* 0x000162000c1e1900 */
[----:B--2---:R-:W-:-:S02]  /*0100*/  ISETP.NE.AND P0, PT, R11, 0x2, PT ;  /* 0x000000020b00780c */ /* 0x004fc40003f05270 */
[----:B---3--:R-:W-:-:S13]  /*0110*/  ISETP.EQ.AND P1, PT, R4, 0x2, PT ;  /* 0x000000020400780c */ /* 0x008fda0003f22270 */
[----:B0-----:R-:W-:Y:S05]  /*0120*/  @!P0 BRA P1, `(.L_x_2) ;  /* 0x00000030003c8947 */ /* 0x001fea0000800000 */
[----:B------:R-:W2:Y:S01]  /*0130*/  LDG.E R12, desc[UR4][R2.64+0xc] ;  /* 0x00000c04020c7981 */ /* 0x000ea2000c1e1900 */
[----:B-----5:R-:W-:Y:S02]  /*0140*/  ISETP.NE.AND P0, PT, R5, 0x2, PT ;  /* 0x000000020500780c */ /* 0x020fe40003f05270 */
[----:B------:R-:W-:Y:S02]  /*0150*/  ISETP.EQ.AND P2, PT, R6, 0x2, PT ;  /* 0x000000020600780c */ /* 0x000fe40003f42270 */
[----:B--2---:R-:W-:-:S13]  /*0160*/  ISETP.EQ.AND P1, PT, R12, 0x2, !P0 ;  /* 0x000000020c00780c */ /* 0x004fda0004722270 */
[----:B------:R-:W-:Y:S05]  /*0170*/  @P1 BRA P2, `(.L_x_2) ;  /* 0x0000003000281947 */ /* 0x000fea0001000000 */
[----:B------:R-:W-:-:S04]  /*0180*/  ISETP.NE.AND P2, PT, R7, 0x2, PT ;  /* 0x000000020700780c */ /* 0x000fc80003f45270 */
[----:B------:R-:W-:Y:S02]  /*0190*/  ISETP.EQ.AND P1, PT, R8, 0x2, !P2 ;  /* 0x000000020800780c */ /* 0x000fe40005722270 */
[----:B------:R-:W-:Y:S02]  /*01a0*/  ISETP.EQ.AND P2, PT, R12, 0x2, !P2 ;  /* 0x000000020c00780c */ /* 0x000fe40005742270 */
[----:B------:R-:W-:-:S04]  /*01b0*/  ISETP.EQ.AND P1, PT, R9, 0x2, P1 ;  /* 0x000000020900780c */ /* 0x000fc80000f22270 */
[----:B------:R-:W-:-:S13]  /*01c0*/  PLOP3.LUT P1, PT, P1, P2, PT, 0xf8, 0x8f ;  /* 0x00000000008f781c */ /* 0x000fda0000f25f70 */
[----:B------:R-:W-:Y:S05]  /*01d0*/  @P1 BRA `(.L_x_2) ;  /* 0x0000003000101947 */ /* 0x000fea0003800000 */
[----:B------:R-:W-:Y:S02]  /*01e0*/  ISETP.NE.AND P1, PT, R6, 0x2, PT ;  /* 0x000000020600780c */ /* 0x000fe40003f25270 */
[----:B------:R-:W-:Y:S02]  /*01f0*/  ISETP.EQ.AND P0, PT, R4, 0x2, !P0 ;  /* 0x000000020400780c */ /* 0x000fe40004702270 */
[----:B------:R-:W-:Y:S02]  /*0200*/  ISETP.EQ.AND P1, PT, R11, 0x2, !P1 ;  /* 0x000000020b00780c */ /* 0x000fe40004f22270 */
[----:B------:R-:W-:Y:S02]  /*0210*/  ISETP.EQ.AND P0, PT, R8, 0x2, P0 ;  /* 0x000000020800780c */ /* 0x000fe40000702270 */
[----:B------:R-:W-:-:S04]  /*0220*/  ISETP.EQ.AND P1, PT, R9, 0x2, P1 ;  /* 0x000000020900780c */ /* 0x000fc80000f22270 */
[----:B------:R-:W-:-:S13]  /*0230*/  PLOP3.LUT P0, PT, P0, P1, PT, 0xf8, 0x8f ;  /* 0x00000000008f781c */ /* 0x000fda0000703f70 */
[----:B------:R-:W-:Y:S05]  /*0240*/  @P0 BRA `(.L_x_2) ;  /* 0x0000002c00f40947 */ /* 0x000fea0003800000 */
[----:B------:R-:W-:Y:S02]  /*0250*/  ISETP.NE.AND P0, PT, R5, 0x2, PT ;  /* 0x000000020500780c */ /* 0x000fe40003f05270 */
[----:B------:R-:W-:Y:S02]  /*0260*/  ISETP.NE.AND P2, PT, R9, 0x2, PT ;  /* 0x000000020900780c */ /* 0x000fe40003f45270 */
[----:B------:R-:W-:Y:S02]  /*0270*/  ISETP.NE.OR P1, PT, R11, 0x2, P0 ;  /* 0x000000020b00780c */ /* 0x000fe40000725670 */
[----:B------:R-:W-:Y:S02]  /*0280*/  ISETP.EQ.AND P0, PT, R5, 0x2, !P2 ;  /* 0x000000020500780c */ /* 0x000fe40005702270 */
[----:B------:R-:W-:-:S04]  /*0290*/  ISETP.NE.OR P1, PT, R7, 0x2, P1 ;  /* 0x000000020700780c */ /* 0x000fc80000f25670 */
[----:B------:R-:W-:-:S13]  /*02a0*/  PLOP3.LUT P0, PT, P0, P1, PT, 0xf2, 0x2f ;  /* 0x00000000002f781c */ /* 0x000fda0000703e72 */
[----:B------:R-:W-:Y:S05]  /*02b0*/  @P0 BRA `(.L_x_2) ;  /* 0x0000002c00d80947 */ /* 0x000fea0003800000 */
.L_x_1:
[----:B-----5:R-:W-:-:S13]  /*02c0*/  ISETP.NE.AND P0, PT, R4, RZ, PT ;  /* 0x000000ff0400720c */ /* 0x020fda0003f05270 */
[----:B------:R-:W-:Y:S05]  /*02d0*/  @!P0 BRA `(.L_x_3) ;  /* 0x0000000000088947 */ /* 0x000fea0003800000 */
[----:B------:R1:W5:Y:S01]  /*02e0*/  LDG.E R11, desc[UR4][R2.64+0x8] ;  /* 0x00000804020b7981 */ /* 0x000362000c1e1900 */
[----:B------:R-:W-:Y:S05]  /*02f0*/  BRA `(.L_x_4) ;  /* 0x0000000000907947 */ /* 0x000fea0003800000 */
.L_x_3:
[----:B------:R-:W2:Y:S01]  /*0300*/  LDG.E R11, desc[UR4][R2.64+0x8] ;  /* 0x00000804020b7981 */ /* 0x000ea2000c1e1900 */
[----:B------:R-:W-:-:S03]  /*0310*/  ISETP.EQ.AND P1, PT, R10, 0x2, PT ;  /* 0x000000020a00780c */ /* 0x000fc60003f22270 */
[----:B------:R1:W5:Y:S01]  /*0320*/  LDG.E R5, desc[UR4][R2.64+0x10] ;  /* 0x0000100402057981 */ /* 0x000362000c1e1900 */
[----:B------:R-:W-:-:S03]  /*0330*/  IMAD.MOV.U32 R0, RZ, RZ, 0x1 ;  /* 0x00000001ff007424 */ /* 0x000fc600078e00ff */
[----:B------:R1:W5:Y:S04]  /*0340*/  LDG.E R6, desc[UR4][R2.64+0x14] ;  /* 0x0000140402067981 */ /* 0x000368000c1e1900 */
[----:B------:R1:W5:Y:S04]  /*0350*/  LDG.E R7, desc[UR4][R2.64+0x18] ;  /* 0x0000180402077981 */ /* 0x000368000c1e1900 */
[----:B------:R1:W5:Y:S04]  /*0360*/  LDG.E R8, desc[UR4][R2.64+0x1c] ;  /* 0x00001c0402087981 */ /* 0x000368000c1e1900 */
[----:B------:R1:W5:Y:S01]  /*0370*/  LDG.E R9, desc[UR4][R2.64+0x20] ;  /* 0x0000200402097981 */ /* 0x000362000c1e1900 */
[----:B--2---:R-:W-:-:S13]  /*0380*/  ISETP.NE.AND P0, PT, R11, 0x2, PT ;  /* 0x000000020b00780c */ /* 0x004fda0003f05270 */
[----:B-1----:R-:W-:Y:S05]  /*0390*/  @!P0 BRA P1, `(.L_x_2) ;  /* 0x0000002c00a08947 */ /* 0x002fea0000800000 */
[----:B------:R-:W2:Y:S01]  /*03a0*/  LDG.E R12, desc[UR4][R2.64+0xc] ;  /* 0x00000c04020c7981 */ /* 0x000ea2000c1e1900 */
[----:B-----5:R-:W-:Y:S02]  /*03b0*/  ISETP.NE.AND P0, PT, R5, 0x2, PT ;  /* 0x000000020500780c */ /* 0x020fe40003f05270 */
[----:B------:R-:W-:Y:S02]  /*03c0*/  ISETP.EQ.AND P2, PT, R6, 0x2, PT ;  /* 0x000000020600780c */ /* 0x000fe40003f42270 */
[----:B--2---:R-:W-:-:S13]  /*03d0*/  ISETP.EQ.AND P1, PT, R12, 0x2, !P0 ;  /* 0x000000020c00780c */ /* 0x004fda0004722270 */
[----:B------:R-:W-:Y:S05]  /*03e0*/  @P1 BRA P2, `(.L_x_2) ;  /* 0x0000002c008c1947 */ /* 0x000fea0001000000 */
[----:B------:R-:W-:Y:S02]  /*03f0*/  ISETP.NE.AND P2, PT, R7, 0x2, PT ;  /* 0x000000020700780c */ /* 0x000fe40003f45270 */
        /* <DEDUP_REMOVED lines=9> */
[----:B------:R-:W-:Y:S02]  /*0490*/  ISETP.EQ.AND P2, PT, R11, 0x2, !P2 ;  /* 0x000000020b00780c */ /* 0x000fe40005742270 */
[----:B------:R-:W-:Y:S02]  /*04a0*/  ISETP.EQ.AND P1, PT, R5, 0x2, !P1 ;  /* 0x000000020500780c */ /* 0x000fe40004f22270 */
[----:B------:R-:W-:-:S04]  /*04b0*/  ISETP.EQ.AND P2, PT, R9, 0x2, P2 ;  /* 0x000000020900780c */ /* 0x000fc80001742270 */
[----:B------:R-:W-:-:S13]  /*04c0*/  PLOP3.LUT P1, PT, P1, P2, PT, 0xf8, 0x8f ;  /* 0x00000000008f781c */ /* 0x000fda0000f25f70 */
[----:B------:R-:W-:Y:S05]  /*04d0*/  @P1 BRA `(.L_x_2) ;  /* 0x0000002c00501947 */ /* 0x000fea0003800000 */
[----:B------:R-:W-:Y:S02]  /*04e0*/  ISETP.EQ.AND P1, PT, R10, 0x2, !P0 ;  /* 0x000000020a00780c */ /* 0x000fe40004722270 */
[----:B------:R-:W-:Y:S02]  /*04f0*/  ISETP.EQ.AND P0, PT, R11, 0x2, !P0 ;  /* 0x000000020b00780c */ /* 0x000fe40004702270 */
[----:B------:R-:W-:Y:S02]  /*0500*/  ISETP.EQ.AND P1, PT, R9, 0x2, P1 ;  /* 0x000000020900780c */ /* 0x000fe40000f22270 */
[----:B------:R-:W-:-:S04]  /*0510*/  ISETP.EQ.AND P0, PT, R7, 0x2, P0 ;  /* 0x000000020700780c */ /* 0x000fc80000702270 */
[----:B------:R-:W-:-:S13]  /*0520*/  PLOP3.LUT P0, PT, P1, P0, PT, 0xf8, 0x8f ;  /* 0x00000000008f781c */ /* 0x000fda0000f01f70 */
[----:B------:R-:W-:Y:S05]  /*0530*/  @P0 BRA `(.L_x_2) ;  /* 0x0000002c00380947 */ /* 0x000fea0003800000 */
.L_x_4:
[----:B-----5:R-:W-:-:S13]  /*0540*/  ISETP.NE.AND P0, PT, R11, RZ, PT ;  /* 0x000000ff0b00720c */ /* 0x020fda0003f05270 */
[----:B------:R-:W-:Y:S05]  /*0550*/  @!P0 BRA `(.L_x_5) ;  /* 0x0000000000088947 */ /* 0x000fea0003800000 */
[----:B------:R2:W5:Y:S01]  /*0560*/  LDG.E R5, desc[UR4][R2.64+0xc] ;  /* 0x00000c0402057981 */ /* 0x000562000c1e1900 */
[----:B------:R-:W-:Y:S05]  /*0570*/  BRA `(.L_x_6) ;  /* 0x0000000000847947 */ /* 0x000fea0003800000 */
.L_x_5:
[----:B------:R-:W2:Y:S04]  /*0580*/  LDG.E R0, desc[UR4][R2.64+0x10] ;  /* 0x0000100402007981 */ /* 0x000ea8000c1e1900 */
[----:B------:R-:W3:Y:S04]  /*0590*/  LDG.E R5, desc[UR4][R2.64+0xc] ;  /* 0x00000c0402057981 */ /* 0x000ee8000c1e1900 */
[----:B------:R-:W4:Y:S01]  /*05a0*/  LDG.E R6, desc[UR4][R2.64+0x14] ;  /* 0x0000140402067981 */ /* 0x000f22000c1e1900 */
[----:B------:R-:W-:-:S04]  /*05b0*/  ISETP.NE.AND P1, PT, R4, 0x2, PT ;  /* 0x000000020400780c */ /* 0x000fc80003f25270 */
[----:B------:R-:W-:Y:S02]  /*05c0*/  ISETP.EQ.AND P1, PT, R10, 0x2, !P1 ;  /* 0x000000020a00780c */ /* 0x000fe40004f22270 */
[----:B--2---:R-:W-:Y:S01]  /*05d0*/  ISETP.NE.AND P0, PT, R0, 0x2, PT ;  /* 0x000000020000780c */ /* 0x004fe20003f05270 */
[----:B------:R-:W-:-:S03]  /*05e0*/  IMAD.MOV.U32 R0, RZ, RZ, 0x2 ;  /* 0x00000002ff007424 */ /* 0x000fc600078e00ff */
[----:B---3--:R-:W-:-:S04]  /*05f0*/  ISETP.EQ.AND P2, PT, R5, 0x2, !P0 ;  /* 0x000000020500780c */ /* 0x008fc80004742270 */
[----:B----4-:R-:W-:-:S04]  /*0600*/  ISETP.EQ.AND P2, PT, R6, 0x2, P2 ;  /* 0x000000020600780c */ /* 0x010fc80001742270 */
[----:B------:R-:W-:-:S13]  /*0610*/  PLOP3.LUT P1, PT, P1, P2, PT, 0xf8, 0x8f ;  /* 0x00000000008f781c */ /* 0x000fda0000f25f70 */
[----:B------:R-:W-:Y:S05]  /*0620*/  @P1 BRA `(.L_x_2) ;  /* 0x0000002800fc1947 */ /* 0x000fea0003800000 */
[----:B------:R-:W2:Y:S04]  /*0630*/  LDG.E R9, desc[UR4][R2.64+0x18] ;  /* 0x0000180402097981 */ /* 0x000ea8000c1e1900 */
[----:B------:R-:W3:Y:S04]  /*0640*/  LDG.E R7, desc[UR4][R2.64+0x1c] ;  /* 0x00001c0402077981 */ /* 0x000ee8000c1e1900 */
[----:B------:R-:W4:Y:S01]  /*0650*/  LDG.E R8, desc[UR4][R2.64+0x20] ;  /* 0x0000200402087981 */ /* 0x000f22000c1e1900 */
[----:B------:R-:W-:-:S04]  /*0660*/  ISETP.NE.AND P1, PT, R5, 0x2, PT ;  /* 0x000000020500780c */ /* 0x000fc80003f25270 */
[----:B------:R-:W-:Y:S02]  /*0670*/  ISETP.EQ.AND P1, PT, R10, 0x2, !P1 ;  /* 0x000000020a00780c */ /* 0x000fe40004f22270 */
[C---:B--2---:R-:W-:Y:S02]  /*0680*/  ISETP.NE.AND P2, PT, R9.reuse, 0x2, PT ;  /* 0x000000020900780c */ /* 0x044fe40003f45270 */
[----:B------:R-:W-:Y:S02]  /*0690*/  ISETP.EQ.AND P1, PT, R9, 0x2, P1 ;  /* 0x000000020900780c */ /* 0x000fe40000f22270 */
[----:B---3--:R-:W-:-:S04]  /*06a0*/  ISETP.EQ.AND P2, PT, R7, 0x2, !P2 ;  /* 0x000000020700780c */ /* 0x008fc80005742270 */
[----:B----4-:R-:W-:-:S04]  /*06b0*/  ISETP.EQ.AND P2, PT, R8, 0x2, P2 ;  /* 0x000000020800780c */ /* 0x010fc80001742270 */
[----:B------:R-:W-:-:S13]  /*06c0*/  PLOP3.LUT P1, PT, P2, P1, PT, 0xf8, 0x8f ;  /* 0x00000000008f781c */ /* 0x000fda0001723f70 */
[----:B------:R-:W-:Y:S05]  /*06d0*/  @P1 BRA `(.L_x_2) ;  /* 0x0000002800d01947 */ /* 0x000fea0003800000 */
[----:B------:R-:W-:Y:S02]  /*06e0*/  ISETP.EQ.AND P1, PT, R4, 0x2, !P0 ;  /* 0x000000020400780c */ /* 0x000fe40004722270 */
[----:B------:R-:W-:Y:S02]  /*06f0*/  ISETP.NE.AND P2, PT, R8, 0x2, PT ;  /* 0x000000020800780c */ /* 0x000fe40003f45270 */
[----:B------:R-:W-:Y:S02]  /*0700*/  ISETP.EQ.AND P1, PT, R7, 0x2, P1 ;  /* 0x000000020700780c */ /* 0x000fe40000f22270 */
[----:B------:R-:W-:-:S04]  /*0710*/  ISETP.EQ.AND P2, PT, R6, 0x2, !P2 ;  /* 0x000000020600780c */ /* 0x000fc80005742270 */
[----:B------:R-:W-:-:S13]  /*0720*/  PLOP3.LUT P1, PT, P1, P2, PT, 0xf8, 0x8f ;  /* 0x00000000008f781c */ /* 0x000fda0000f25f70 */
[----:B------:R-:W-:Y:S05]  /*0730*/  @P1 BRA `(.L_x_2) ;  /* 0x0000002800b81947 */ /* 0x000fea0003800000 */
[----:B------:R-:W-:Y:S02]  /*0740*/  ISETP.EQ.AND P1, PT, R10, 0x2, !P0 ;  /* 0x000000020a00780c */ /* 0x000fe40004722270 */
[----:B------:R-:W-:Y:S02]  /*0750*/  ISETP.EQ.AND P0, PT, R9, 0x2, !P0 ;  /* 0x000000020900780c */ /* 0x000fe40004702270 */
[----:B------:R-:W-:-:S04]  /*0760*/  ISETP.EQ.AND P1, PT, R8, 0x2, P1 ;  /* 0x000000020800780c */ /* 0x000fc80000f22270 */
[----:B------:R-:W-:-:S13]  /*0770*/  PLOP3.LUT P0, PT, P1, P0, PT, 0xf8, 0x8f ;  /* 0x00000000008f781c */ /* 0x000fda0000f01f70 */
[----:B------:R-:W-:Y:S05]  /*0780*/  @P0 BRA `(.L_x_2) ;  /* 0x0000002800a40947 */ /* 0x000fea0003800000 */
.L_x_6:
[----:B-----5:R-:W-:-:S13]  /*0790*/  ISETP.NE.AND P0, PT, R5, RZ, PT ;  /* 0x000000ff0500720c */ /* 0x020fda0003f05270 */
[----:B------:R-:W-:Y:S05]  /*07a0*/  @!P0 BRA `(.L_x_7) ;  /* 0x0000000000088947 */ /* 0x000fea0003800000 */
[----:B------:R3:W5:Y:S01]  /*07b0*/  LDG.E R6, desc[UR4][R2.64+0x10] ;  /* 0x0000100402067981 */ /* 0x000762000c1e1900 */
[----:B------:R-:W-:Y:S05]  /*07c0*/  BRA `(.L_x_8) ;  /* 0x0000000000807947 */ /* 0x000fea0003800000 */
.L_x_7:
[----:B------:R-:W3:Y:S04]  /*07d0*/  LDG.E R0, desc[UR4][R2.64+0x14] ;  /* 0x0000140402007981 */ /* 0x000ee8000c1e1900 */
[----:B------:R-:W4:Y:S01]  /*07e0*/  LDG.E R6, desc[UR4][R2.64+0x10] ;  /* 0x0000100402067981 */ /* 0x000f22000c1e1900 */
[----:B------:R-:W-:-:S04]  /*07f0*/  ISETP.NE.AND P0, PT, R11, 0x2, PT ;  /* 0x000000020b00780c */ /* 0x000fc80003f05270 */
[----:B------:R-:W-:-:S04]  /*0800*/  ISETP.EQ.AND P0, PT, R4, 0x2, !P0 ;  /* 0x000000020400780c */ /* 0x000fc80004702270 */
[----:B------:R-:W-:Y:S02]  /*0810*/  ISETP.EQ.AND P0, PT, R10, 0x2, P0 ;  /* 0x000000020a00780c */ /* 0x000fe40000702270 */
[----:B---3--:R-:W-:Y:S01]  /*0820*/  ISETP.NE.AND P1, PT, R0, 0x2, PT ;  /* 0x000000020000780c */ /* 0x008fe20003f25270 */
[----:B------:R-:W-:-:S03]  /*0830*/  IMAD.MOV.U32 R0, RZ, RZ, 0x3 ;  /* 0x00000003ff007424 */ /* 0x000fc600078e00ff */
[----:B----4-:R-:W-:-:S04]  /*0840*/  ISETP.EQ.AND P2, PT, R6, 0x2, !P1 ;  /* 0x000000020600780c */ /* 0x010fc80004f42270 */
[----:B------:R-:W-:-:S13]  /*0850*/  PLOP3.LUT P0, PT, P0, P2, PT, 0xf8, 0x8f ;  /* 0x00000000008f781c */ /* 0x000fda0000705f70 */
[----:B------:R-:W-:Y:S05]  /*0860*/  @P0 BRA `(.L_x_2) ;  /* 0x00000028006c0947 */ /* 0x000fea0003800000 */
[----:B------:R-:W3:Y:S04]  /*0870*/  LDG.E R9, desc[UR4][R2.64+0x18] ;  /* 0x0000180402097981 */ /* 0x000ee8000c1e1900 */
[----:B------:R-:W4:Y:S04]  /*0880*/  LDG.E R7, desc[UR4][R2.64+0x1c] ;  /* 0x00001c0402077981 */ /* 0x000f28000c1e1900 */
[----:B------:R-:W5:Y:S01]  /*0890*/  LDG.E R8, desc[UR4][R2.64+0x20] ;  /* 0x0000200402087981 */ /* 0x000f62000c1e1900 */
[----:B---3--:R-:W-:-:S04]  /*08a0*/  ISETP.NE.AND P0, PT, R9, 0x2, PT ;  /* 0x000000020900780c */ /* 0x008fc80003f05270 */
[----:B----4-:R-:W-:Y:S02]  /*08b0*/  ISETP.EQ.AND P2, PT, R7, 0x2, !P0 ;  /* 0x000000020700780c */ /* 0x010fe40004742270 */
[----:B------:R-:W-:Y:S02]  /*08c0*/  ISETP.EQ.AND P0, PT, R10, 0x2, !P0 ;  /* 0x000000020a00780c */ /* 0x000fe40004702270 */
[----:B-----5:R-:W-:-:S04]  /*08d0*/  ISETP.EQ.AND P2, PT, R8, 0x2, P2 ;  /* 0x000000020800780c */ /* 0x020fc80001742270 */
        /* <DEDUP_REMOVED lines=15> */
.L_x_8:
[----:B-----5:R-:W-:-:S13]  /*09d0*/  ISETP.NE.AND P0, PT, R6, RZ, PT ;  /* 0x000000ff0600720c */ /* 0x020fda0003f05270 */
[----:B------:R-:W-:Y:S05]  /*09e0*/  @!P0 BRA `(.L_x_9) ;  /* 0x0000000000088947 */ /* 0x000fea0003800000 */
[----:B------:R4:W5:Y:S01]  /*09f0*/  LDG.E R7, desc[UR4][R2.64+0x14] ;  /* 0x0000140402077981 */ /* 0x000962000c1e1900 */
[----:B------:R-:W-:Y:S05]  /*0a00*/  BRA `(.L_x_10) ;  /* 0x0000000000707947 */ /* 0x000fea0003800000 */
.L_x_9:
[----:B------:R-:W4:Y:S01]  /*0a10*/  LDG.E R7, desc[UR4][R2.64+0x14] ;  /* 0x0000140402077981 */ /* 0x000f22000c1e1900 */
[----:B------:R-:W-:Y:S01]  /*0a20*/  ISETP.NE.AND P0, PT, R11, 0x2, PT ;  /* 0x000000020b00780c */ /* 0x000fe20003f05270 */
[----:B------:R-:W-:-:S03]  /*0a30*/  IMAD.MOV.U32 R0, RZ, RZ, 0x4 ;  /* 0x00000004ff007424 */ /* 0x000fc600078e00ff */
[----:B------:R-:W-:-:S04]  /*0a40*/  ISETP.EQ.AND P1, PT, R4, 0x2, !P0 ;  /* 0x000000020400780c */ /* 0x000fc80004722270 */
[----:B------:R-:W-:Y:S02]  /*0a50*/  ISETP.EQ.AND P2, PT, R10, 0x2, P1 ;  /* 0x000000020a00780c */ /* 0x000fe40000f42270 */
[----:B----4-:R-:W-:-:S04]  /*0a60*/  ISETP.NE.AND P3, PT, R7, 0x2, PT ;  /* 0x000000020700780c */ /* 0x010fc80003f65270 */
[----:B------:R-:W-:-:S04]  /*0a70*/  ISETP.EQ.AND P1, PT, R5, 0x2, !P3 ;  /* 0x000000020500780c */ /* 0x000fc80005f22270 */
[----:B------:R-:W-:-:S13]  /*0a80*/  PLOP3.LUT P1, PT, P2, P1, PT, 0xf8, 0x8f ;  /* 0x00000000008f781c */ /* 0x000fda0001723f70 */
[----:B------:R-:W-:Y:S05]  /*0a90*/  @P1 BRA `(.L_x_2) ;  /* 0x0000002400e01947 */ /* 0x000fea0003800000 */
[----:B------:R-:W4:Y:S04]  /*0aa0*/  LDG.E R12, desc[UR4][R2.64+0x18] ;  /* 0x00001804020c7981 */ /* 0x000f28000c1e1900 */
[----:B------:R-:W5:Y:S04]  /*0ab0*/  LDG.E R8, desc[UR4][R2.64+0x1c] ;  /* 0x00001c0402087981 */ /* 0x000f68000c1e1900 */
[----:B------:R-:W2:Y:S01]  /*0ac0*/  LDG.E R9, desc[UR4][R2.64+0x20] ;  /* 0x0000200402097981 */ /* 0x000ea2000c1e1900 */
[----:B------:R-:W-:-:S04]  /*0ad0*/  ISETP.NE.AND P1, PT, R5, 0x2, PT ;  /* 0x000000020500780c */ /* 0x000fc80003f25270 */
[----:B------:R-:W-:Y:S02]  /*0ae0*/  ISETP.EQ.AND P1, PT, R10, 0x2, !P1 ;  /* 0x000000020a00780c */ /* 0x000fe40004f22270 */
[C---:B----4-:R-:W-:Y:S02]  /*0af0*/  ISETP.NE.AND P2, PT, R12.reuse, 0x2, PT ;  /* 0x000000020c00780c */ /* 0x050fe40003f45270 */
[----:B------:R-:W-:Y:S02]  /*0b00*/  ISETP.EQ.AND P1, PT, R12, 0x2, P1 ;  /* 0x000000020c00780c */ /* 0x000fe40000f22270 */
[C---:B-----5:R-:W-:Y:S02]  /*0b10*/  ISETP.NE.AND P4, PT, R8.reuse, 0x2, PT ;  /* 0x000000020800780c */ /* 0x060fe40003f85270 */
[----:B------:R-:W-:Y:S02]  /*0b20*/  ISETP.EQ.AND P3, PT, R8, 0x2, !P2 ;  /* 0x000000020800780c */ /* 0x000fe40005762270 */
[----:B------:R-:W-:-:S02]  /*0b30*/  ISETP.EQ.AND P2, PT, R4, 0x2, !P4 ;  /* 0x000000020400780c */ /* 0x000fc40006742270 */
[----:B--2---:R-:W-:-:S04]  /*0b40*/  ISETP.EQ.AND P3, PT, R9, 0x2, P3 ;  /* 0x000000020900780c */ /* 0x004fc80001f62270 */
[----:B------:R-:W-:-:S13]  /*0b50*/  PLOP3.LUT P1, PT, P2, P3, P1, 0xfe, 0x0 ;  /* 0x000000000000781c */ /* 0x000fda0001727f16 */
[----:B------:R-:W-:Y:S05]  /*0b60*/  @P1 BRA `(.L_x_2) ;  /* 0x0000002400ac1947 */ /* 0x000fea0003800000 */
[----:B------:R-:W-:Y:S02]  /*0b70*/  ISETP.EQ.AND P1, PT, R7, 0x2, !P0 ;  /* 0x000000020700780c */ /* 0x000fe40004722270 */
[----:B------:R-:W-:Y:S02]  /*0b80*/  ISETP.EQ.AND P0, PT, R12, 0x2, !P0 ;  /* 0x000000020c00780c */ /* 0x000fe40004702270 */
[----:B------:R-:W-:-:S04]  /*0b90*/  ISETP.EQ.OR P1, PT, R10, 0x2, P1 ;  /* 0x000000020a00780c */ /* 0x000fc80000f22670 */
[----:B------:R-:W-:-:S04]  /*0ba0*/  ISETP.EQ.AND P1, PT, R9, 0x2, P1 ;  /* 0x000000020900780c */ /* 0x000fc80000f22270 */
[----:B------:R-:W-:-:S13]  /*0bb0*/  PLOP3.LUT P0, PT, P1, P0, PT, 0xf8, 0x8f ;  /* 0x00000000008f781c */ /* 0x000fda0000f01f70 */
[----:B------:R-:W-:Y:S05]  /*0bc0*/  @P0 BRA `(.L_x_2) ;  /* 0x0000002400940947 */ /* 0x000fea0003800000 */
.L_x_10:
[----:B-----5:R-:W-:-:S13]  /*0bd0*/  ISETP.NE.AND P0, PT, R7, RZ, PT ;  /* 0x000000ff0700720c */ /* 0x020fda0003f05270 */
[----:B------:R-:W-:Y:S05]  /*0be0*/  @!P0 BRA `(.L_x_11) ;  /* 0x0000000000088947 */ /* 0x000fea0003800000 */
[----:B------:R0:W5:Y:S01]  /*0bf0*/  LDG.E R12, desc[UR4][R2.64+0x18] ;  /* 0x00001804020c7981 */ /* 0x000162000c1e1900 */
[----:B------:R-:W-:Y:S05]  /*0c00*/  BRA `(.L_x_12) ;  /* 0x00000000007c7947 */ /* 0x000fea0003800000 */
.L_x_11:
[----:B------:R-:W-:Y:S01]  /*0c10*/  ISETP.NE.AND P1, PT, R11, 0x2, PT ;  /* 0x000000020b00780c */ /* 0x000fe20003f25270 */
[----:B------:R-:W-:Y:S01]  /*0c20*/  IMAD.MOV.U32 R0, RZ, RZ, 0x5 ;  /* 0x00000005ff007424 */ /* 0x000fe200078e00ff */
[----:B------:R-:W-:Y:S02]  /*0c30*/  ISETP.NE.AND P0, PT, R6, 0x2, PT ;  /* 0x000000020600780c */ /* 0x000fe40003f05270 */
[----:B------:R-:W-:Y:S02]  /*0c40*/  ISETP.EQ.AND P2, PT, R4, 0x2, !P1 ;  /* 0x000000020400780c */ /* 0x000fe40004f42270 */
[----:B------:R-:W-:Y:S02]  /*0c50*/  ISETP.EQ.AND P1, PT, R5, 0x2, !P0 ;  /* 0x000000020500780c */ /* 0x000fe40004722270 */
[----:B------:R-:W-:-:S04]  /*0c60*/  ISETP.EQ.AND P2, PT, R10, 0x2, P2 ;  /* 0x000000020a00780c */ /* 0x000fc80001742270 */
[----:B------:R-:W-:-:S13]  /*0c70*/  PLOP3.LUT P1, PT, P2, P1, PT, 0xf8, 0x8f ;  /* 0x00000000008f781c */ /* 0x000fda0001723f70 */
[----:B------:R-:W-:Y:S05]  /*0c80*/  @P1 BRA `(.L_x_2) ;  /* 0x0000002400641947 */ /* 0x000fea0003800000 */
[----:B------:R-:W5:Y:S04]  /*0c90*/  LDG.E R12, desc[UR4][R2.64+0x18] ;  /* 0x00001804020c7981 */ /* 0x000f68000c1e1900 */
[----:B------:R-:W2:Y:S04]  /*0ca0*/  LDG.E R8, desc[UR4][R2.64+0x1c] ;  /* 0x00001c0402087981 */ /* 0x000ea8000c1e1900 */
[----:B------:R-:W3:Y:S01]  /*0cb0*/  LDG.E R9, desc[UR4][R2.64+0x20] ;  /* 0x0000200402097981 */ /* 0x000ee2000c1e1900 */
[----:B------:R-:W-:-:S04]  /*0cc0*/  ISETP.NE.AND P2, PT, R5, 0x2, PT ;  /* 0x000000020500780c */ /* 0x000fc80003f45270 */
[----:B------:R-:W-:Y:S02]  /*0cd0*/  ISETP.EQ.AND P2, PT, R10, 0x2, !P2 ;  /* 0x000000020a00780c */ /* 0x000fe40005742270 */
[C---:B-----5:R-:W-:Y:S02]  /*0ce0*/  ISETP.NE.AND P1, PT, R12.reuse, 0x2, PT ;  /* 0x000000020c00780c */ /* 0x060fe40003f25270 */
[----:B------:R-:W-:Y:S02]  /*0cf0*/  ISETP.EQ.AND P2, PT, R12, 0x2, P2 ;  /* 0x000000020c00780c */ /* 0x000fe40001742270 */
[----:B--2---:R-:W-:-:S04]  /*0d00*/  ISETP.EQ.AND P1, PT, R8, 0x2, !P1 ;  /* 0x000000020800780c */ /* 0x004fc80004f22270 */
[----:B---3--:R-:W-:-:S04]  /*0d10*/  ISETP.EQ.AND P1, PT, R9, 0x2, P1 ;  /* 0x000000020900780c */ /* 0x008fc80000f22270 */
        /* <DEDUP_REMOVED lines=14> */
.L_x_12:
[----:B-----5:R-:W-:-:S13]  /*0e00*/  ISETP.NE.AND P0, PT, R12, RZ, PT ;  /* 0x000000ff0c00720c */ /* 0x020fda0003f05270 */
[----:B------:R-:W-:Y:S05]  /*0e10*/  @!P0 BRA `(.L_x_13) ;  /* 0x0000000000088947 */ /* 0x000fea0003800000 */
[----:B------:R0:W5:Y:S01]  /*0e20*/  LDG.E R8, desc[UR4][R2.64+0x1c] ;  /* 0x00001c0402087981 */ /* 0x000162000c1e1900 */
[----:B------:R-:W-:Y:S05]  /*0e30*/  BRA `(.L_x_14) ;  /* 0x0000000000747947 */ /* 0x000fea0003800000 */
.L_x_13:
[----:B------:R-:W-:Y:S01]  /*0e40*/  ISETP.NE.AND P1, PT, R11, 0x2, PT ;  /* 0x000000020b00780c */ /* 0x000fe20003f25270 */
[----:B------:R-:W-:Y:S01]  /*0e50*/  IMAD.MOV.U32 R0, RZ, RZ, 0x6 ;  /* 0x00000006ff007424 */ /* 0x000fe200078e00ff */
[----:B------:R-:W-:Y:S02]  /*0e60*/  ISETP.NE.AND P0, PT, R7, 0x2, PT ;  /* 0x000000020700780c */ /* 0x000fe40003f05270 */
[----:B------:R-:W-:Y:S02]  /*0e70*/  ISETP.EQ.AND P2, PT, R4, 0x2, !P1 ;  /* 0x000000020400780c */ /* 0x000fe40004f42270 */
[----:B------:R-:W-:Y:S02]  /*0e80*/  ISETP.EQ.AND P1, PT, R6, 0x2, !P0 ;  /* 0x000000020600780c */ /* 0x000fe40004722270 */
[----:B------:R-:W-:Y:S02]  /*0e90*/  ISETP.EQ.AND P2, PT, R10, 0x2, P2 ;  /* 0x000000020a00780c */ /* 0x000fe40001742270 */
[----:B------:R-:W-:-:S04]  /*0ea0*/  ISETP.EQ.AND P1, PT, R5, 0x2, P1 ;  /* 0x000000020500780c */ /* 0x000fc80000f22270 */
[----:B------:R-:W-:-:S13]  /*0eb0*/  PLOP3.LUT P1, PT, P2, P1, PT, 0xf8, 0x8f ;  /* 0x00000000008f781c */ /* 0x000fda0001723f70 */
[----:B------:R-:W-:Y:S05]  /*0ec0*/  @P1 BRA `(.L_x_2) ;  /* 0x0000002000d41947 */ /* 0x000fea0003800000 */
[----:B------:R-:W5:Y:S04]  /*0ed0*/  LDG.E R9, desc[UR4][R2.64+0x20] ;  /* 0x0000200402097981 */ /* 0x000f68000c1e1900 */
[----:B------:R-:W2:Y:S01]  /*0ee0*/  LDG.E R8, desc[UR4][R2.64+0x1c] ;  /* 0x00001c0402087981 */ /* 0x000ea2000c1e1900 */
[----:B------:R-:W-:-:S04]  /*0ef0*/  ISETP.NE.AND P1, PT, R5, 0x2, PT ;  /* 0x000000020500780c */ /* 0x000fc80003f25270 */
[----:B------:R-:W-:Y:S02]  /*0f00*/  ISETP.EQ.AND P3, PT, R10, 0x2, !P1 ;  /* 0x000000020a00780c */ /* 0x000fe40004f62270 */
[----:B-----5:R-:W-:-:S04]  /*0f10*/  ISETP.NE.AND P2, PT, R9, 0x2, PT ;  /* 0x000000020900780c */ /* 0x020fc80003f45270 */
[----:B--2---:R-:W-:-:S04]  /*0f20*/  ISETP.EQ.AND P1, PT, R8, 0x2, !P2 ;  /* 0x000000020800780c */ /* 0x004fc80005722270 */
        /* <DEDUP_REMOVED lines=11> */
[----:B------:R-:W-:-:S04]  /*0fe0*/  ISETP.EQ.AND P0, PT, R9, 0x2, P0 ;  /* 0x000000020900780c */ /* 0x000fc80000702270 */
[----:B------:R-:W-:-:S13]  /*0ff0*/  PLOP3.LUT P0, PT, P0, P1, PT, 0xf8, 0x8f ;  /* 0x00000000008f781c */ /* 0x000fda0000703f70 */
[----:B------:R-:W-:Y:S05]  /*1000*/  @P0 BRA `(.L_x_2) ;  /* 0x0000002000840947 */ /* 0x000fea0003800000 */
.L_x_14:
[----:B-----5:R-:W-:-:S13]  /*1010*/  ISETP.NE.AND P0, PT, R8, RZ, PT ;  /* 0x000000ff0800720c */ /* 0x020fda0003f05270 */
[----:B------:R-:W-:Y:S05]  /*1020*/  @!P0 BRA `(.L_x_15) ;  /* 0x0000000000088947 */ /* 0x000fea0003800000 */
[----:B01234-:R0:W5:Y:S01]  /*1030*/  LDG.E R2, desc[UR4][R2.64+0x20] ;  /* 0x0000200402027981 */ /* 0x01f162000c1e1900 */
[----:B------:R-:W-:Y:S05]  /*1040*/  BRA `(.L_x_16) ;  /* 0x0000000000747947 */ /* 0x000fea0003800000 */
.L_x_15:
        /* <DEDUP_REMOVED lines=9> */
[----:B01234-:R-:W2:Y:S01]  /*10e0*/  LDG.E R2, desc[UR4][R2.64+0x20] ;  /* 0x0000200402027981 */ /* 0x01fea2000c1e1900 */
[----:B------:R-:W-:Y:S02]  /*10f0*/  ISETP.NE.AND P2, PT, R5, 0x2, PT ;  /* 0x000000020500780c */ /* 0x000fe40003f45270 */
[----:B------:R-:W-:Y:S02]  /*1100*/  ISETP.NE.AND P1, PT, R12, 0x2, PT ;  /* 0x000000020c00780c */ /* 0x000fe40003f25270 */
[----:B------:R-:W-:-:S04]  /*1110*/  ISETP.EQ.AND P2, PT, R10, 0x2, !P2 ;  /* 0x000000020a00780c */ /* 0x000fc80005742270 */
[----:B------:R-:W-:Y:S02]  /*1120*/  ISETP.EQ.AND P2, PT, R12, 0x2, P2 ;  /* 0x000000020c00780c */ /* 0x000fe40001742270 */
[----:B--2---:R-:W-:-:S04]  /*1130*/  ISETP.EQ.AND P1, PT, R2, 0x2, !P1 ;  /* 0x000000020200780c */ /* 0x004fc80004f22270 */
[----:B------:R-:W-:-:S13]  /*1140*/  PLOP3.LUT P1, PT, P1, P2, PT, 0xf8, 0x8f ;  /* 0x00000000008f781c */ /* 0x000fda0000f25f70 */
[----:B------:R-:W-:Y:S05]  /*1150*/  @P1 BRA `(.L_x_2) ;  /* 0x0000002000301947 */ /* 0x000fea0003800000 */
        /* <DEDUP_REMOVED lines=12> */
.L_x_16:
[----:B-----5:R-:W-:-:S13]  /*1220*/  ISETP.NE.AND P2, PT, R2, RZ, PT ;  /* 0x000000ff0200720c */ /* 0x020fda0003f45270 */
[----:B------:R-:W-:Y:S05]  /*1230*/  @P2 BRA `(.L_x_17) ;  /* 0x0000000000602947 */ /* 0x000fea0003800000 */
        /* <DEDUP_REMOVED lines=13> */
[C---:B------:R-:W-:Y:S02]  /*1310*/  ISETP.EQ.OR P3, PT, R8.reuse, 0x2, P3 ;  /* 0x000000020800780c */ /* 0x040fe40001f62670 */
[----:B------:R-:W-:-:S02]  /*1320*/  ISETP.EQ.AND P4, PT, R8, 0x2, P4 ;  /* 0x000000020800780c */ /* 0x000fc40002782270 */
[----:B------:R-:W-:-:S04]  /*1330*/  ISETP.EQ.AND P3, PT, R12, 0x2, P3 ;  /* 0x000000020c00780c */ /* 0x000fc80001f62270 */
[----:B------:R-:W-:-:S13]  /*1340*/  PLOP3.LUT P3, PT, P3, P4, PT, 0xf8, 0x8f ;  /* 0x00000000008f781c */ /* 0x000fda0001f69f70 */
[----:B------:R-:W-:Y:S05]  /*1350*/  @P3 BRA `(.L_x_2) ;  /* 0x0000001c00b03947 */ /* 0x000fea0003800000 */
[C---:B------:R-:W-:Y:S02]  /*1360*/  ISETP.EQ.AND P3, PT, R11.reuse, 0x2, !P1 ;  /* 0x000000020b00780c */ /* 0x040fe40004f62270 */
[----:B------:R-:W-:Y:S02]  /*1370*/  ISETP.EQ.AND P0, PT, R11, 0x2, !P0 ;  /* 0x000000020b00780c */ /* 0x000fe40004702270 */
[----:B------:R-:W-:Y:S02]  /*1380*/  ISETP.EQ.AND P1, PT, R10, 0x2, !P1 ;  /* 0x000000020a00780c */ /* 0x000fe40004f22270 */
[----:B------:R-:W-:-:S04]  /*1390*/  ISETP.EQ.AND P3, PT, R12, 0x2, P3 ;  /* 0x000000020c00780c */ /* 0x000fc80001f62270 */
[----:B------:R-:W-:-:S13]  /*13a0*/  PLOP3.LUT P0, PT, P3, P0, P1, 0xfe, 0x0 ;  /* 0x000000000000781c */ /* 0x000fda0001f01f16 */
[----:B------:R-:W-:Y:S05]  /*13b0*/  @P0 BRA `(.L_x_2) ;  /* 0x0000001c00980947 */ /* 0x000fea0003800000 */
.L_x_17:
[----:B------:R-:W-:-:S13]  /*13c0*/  ISETP.NE.AND P1, PT, R10, RZ, PT ;  /* 0x000000ff0a00720c */ /* 0x000fda0003f25270 */
[----:B------:R-:W-:Y:S05]  /*13d0*/  @P1 BRA `(.L_x_18) ;  /* 0x0000000000681947 */ /* 0x000fea0003800000 */
[----:B------:R-:W-:Y:S01]  /*13e0*/  ISETP.NE.AND P3, PT, R7, 0x1, PT ;  /* 0x000000010700780c */ /* 0x000fe20003f65270 */
[----:B------:R-:W-:Y:S01]  /*13f0*/  IMAD.MOV.U32 R9, RZ, RZ, RZ ;  /* 0x000000ffff097224 */ /* 0x000fe200078e00ff */
[----:B------:R-:W-:Y:S02]  /*1400*/  ISETP.NE.AND P0, PT, R11, 0x1, PT ;  /* 0x000000010b00780c */ /* 0x000fe40003f05270 */
[----:B------:R-:W-:Y:S02]  /*1410*/  ISETP.EQ.AND P3, PT, R6, 0x1, !P3 ;  /* 0x000000010600780c */ /* 0x000fe40005f62270 */
[----:B------:R-:W-:Y:S02]  /*1420*/  ISETP.EQ.AND P0, PT, R4, 0x1, !P0 ;  /* 0x000000010400780c */ /* 0x000fe40004702270 */
[----:B------:R-:W-:-:S04]  /*1430*/  ISETP.EQ.AND P3, PT, R5, 0x1, P3 ;  /* 0x000000010500780c */ /* 0x000fc80001f62270 */
[----:B------:R-:W-:-:S13]  /*1440*/  PLOP3.LUT P0, PT, P0, P3, PT, 0xf8, 0x8f ;  /* 0x00000000008f781c */ /* 0x000fda0000707f70 */
[----:B------:R-:W-:Y:S05]  /*1450*/  @P0 BRA `(.L_x_19) ;  /* 0x0000001c00640947 */ /* 0x000fea0003800000 */
[----:B------:R-:W-:Y:S02]  /*1460*/  ISETP.NE.AND P0, PT, R2, 0x1, PT ;  /* 0x000000010200780c */ /* 0x000fe40003f05270 */
[----:B------:R-:W-:Y:S02]  /*1470*/  ISETP.EQ.AND P4, PT, R12, 0x1, PT ;  /* 0x000000010c00780c */ /* 0x000fe40003f82270 */
[----:B------:R-:W-:-:S04]  /*1480*/  ISETP.EQ.AND P3, PT, R8, 0x1, !P0 ;  /* 0x000000010800780c */ /* 0x000fc80004762270 */
[----:B------:R-:W-:-:S13]  /*1490*/  ISETP.EQ.OR P3, PT, R5, 0x1, P3 ;  /* 0x000000010500780c */ /* 0x000fda0001f62670 */
[----:B------:R-:W-:Y:S05]  /*14a0*/  @P3 BRA P4, `(.L_x_19) ;  /* 0x0000001c00503947 */ /* 0x000fea0002000000 */
[----:B------:R-:W-:Y:S02]  /*14b0*/  ISETP.NE.AND P3, PT, R6, 0x1, PT ;  /* 0x000000010600780c */ /* 0x000fe40003f65270 */
[----:B------:R-:W-:Y:S02]  /*14c0*/  ISETP.EQ.AND P4, PT, R7, 0x1, !P0 ;  /* 0x000000010700780c */ /* 0x000fe40004782270 */
[----:B------:R-:W-:Y:S02]  /*14d0*/  ISETP.EQ.AND P3, PT, R4, 0x1, !P3 ;  /* 0x000000010400780c */ /* 0x000fe40005f62270 */
[----:B------:R-:W-:Y:S02]  /*14e0*/  ISETP.EQ.AND P4, PT, R11, 0x1, P4 ;  /* 0x000000010b00780c */ /* 0x000fe40002782270 */
[----:B------:R-:W-:-:S04]  /*14f0*/  ISETP.EQ.AND P3, PT, R8, 0x1, P3 ;  /* 0x000000010800780c */ /* 0x000fc80001f62270 */
[----:B------:R-:W-:-:S13]  /*1500*/  PLOP3.LUT P3, PT, P3, P4, PT, 0xf8, 0x8f ;  /* 0x00000000008f781c */ /* 0x000fda0001f69f70 */
[----:B------:R-:W-:Y:S05]  /*1510*/  @P3 BRA `(.L_x_19) ;  /* 0x0000001c00343947 */ /* 0x000fea0003800000 */
[C---:B------:R-:W-:Y:S02]  /*1520*/  ISETP.NE.AND P3, PT, R6.reuse, 0x1, PT ;  /* 0x000000010600780c */ /* 0x040fe40003f65270 */
[----:B------:R-:W-:Y:S02]  /*1530*/  ISETP.EQ.AND P0, PT, R6, 0x1, !P0 ;  /* 0x000000010600780c */ /* 0x000fe40004702270 */
[----:B------:R-:W-:-:S04]  /*1540*/  ISETP.NE.OR P3, PT, R11, 0x1, P3 ;  /* 0x000000010b00780c */ /* 0x000fc80001f65670 */
[----:B------:R-:W-:-:S04]  /*1550*/  ISETP.NE.OR P3, PT, R12, 0x1, P3 ;  /* 0x000000010c00780c */ /* 0x000fc80001f65670 */
[----:B------:R-:W-:-:S13]  /*1560*/  PLOP3.LUT P0, PT, P0, P3, PT, 0xf2, 0x2f ;  /* 0x00000000002f781c */ /* 0x000fda0000707e72 */
[----:B------:R-:W-:Y:S05]  /*1570*/  @P0 BRA `(.L_x_19) ;  /* 0x0000001c001c0947 */ /* 0x000fea0003800000 */
.L_x_18:
[----:B------:R-:W-:-:S04]  /*1580*/  ISETP.NE.AND P0, PT, R4, RZ, PT ;  /* 0x000000ff0400720c */ /* 0x000fc80003f05270 */
[----:B------:R-:W-:-:S09]  /*1590*/  P2R R0, PR, RZ, 0x1 ;  /* 0x00000001ff007803 */ /* 0x000fd20000000000 */
[----:B------:R-:W-:Y:S05]  /*15a0*/  @P0 BRA `(.L_x_20) ;  /* 0x0000000000700947 */ /* 0x000fea0003800000 */
        /* <DEDUP_REMOVED lines=8> */
[----:B------:R-:W-:Y:S02]  /*1630*/  ISETP.NE.AND P0, PT, R2, 0x1, PT ;  /* 0x000000010200780c */ /* 0x000fe40003f05270 */
[----:B------:R-:W-:Y:S02]  /*1640*/  ISETP.NE.AND P4, PT, R5, 0x1, PT ;  /* 0x000000010500780c */ /* 0x000fe40003f85270 */
[----:B------:R-:W-:Y:S02]  /*1650*/  ISETP.EQ.AND P3, PT, R8, 0x1, !P0 ;  /* 0x000000010800780c */ /* 0x000fe40004762270 */
[----:B------:R-:W-:Y:S02]  /*1660*/  ISETP.EQ.AND P4, PT, R10, 0x1, !P4 ;  /* 0x000000010a00780c */ /* 0x000fe40006782270 */
[----:B------:R-:W-:Y:S02]  /*1670*/  ISETP.EQ.AND P5, PT, R12, 0x1, PT ;  /* 0x000000010c00780c */ /* 0x000fe40003fa2270 */
[----:B------:R-:W-:-:S13]  /*1680*/  PLOP3.LUT P3, PT, P3, P4, PT, 0xf8, 0x8f ;  /* 0x00000000008f781c */ /* 0x000fda0001f69f70 */
[----:B------:R-:W-:Y:S05]  /*1690*/  @P3 BRA P5, `(.L_x_19) ;  /* 0x0000001800d43947 */ /* 0x000fea0002800000 */
[----:B------:R-:W-:Y:S02]  /*16a0*/  ISETP.NE.AND P3, PT, R8, 0x1, PT ;  /* 0x000000010800780c */ /* 0x000fe40003f65270 */
[----:B------:R-:W-:Y:S02]  /*16b0*/  ISETP.EQ.AND P4, PT, R7, 0x1, !P0 ;  /* 0x000000010700780c */ /* 0x000fe40004782270 */
[----:B------:R-:W-:Y:S02]  /*16c0*/  ISETP.EQ.AND P3, PT, R6, 0x1, !P3 ;  /* 0x000000010600780c */ /* 0x000fe40005f62270 */
[----:B------:R-:W-:-:S04]  /*16d0*/  ISETP.EQ.AND P4, PT, R11, 0x1, P4 ;  /* 0x000000010b00780c */ /* 0x000fc80002782270 */
[----:B------:R-:W-:-:S13]  /*16e0*/  PLOP3.LUT P3, PT, P3, P4, PT, 0xf8, 0x8f ;  /* 0x00000000008f781c */ /* 0x000fda0001f69f70 */
[----:B------:R-:W-:Y:S05]  /*16f0*/  @P3 BRA `(.L_x_19) ;  /* 0x0000001800bc3947 */ /* 0x000fea0003800000 */
[C---:B------:R-:W-:Y:S02]  /*1700*/  ISETP.NE.AND P3, PT, R6.reuse, 0x1, PT ;  /* 0x000000010600780c */ /* 0x040fe40003f65270 */
[----:B------:R-:W-:Y:S02]  /*1710*/  ISETP.EQ.AND P0, PT, R6, 0x1, !P0 ;  /* 0x000000010600780c */ /* 0x000fe40004702270 */
[----:B------:R-:W-:Y:S02]  /*1720*/  ISETP.EQ.AND P3, PT, R11, 0x1, !P3 ;  /* 0x000000010b00780c */ /* 0x000fe40005f62270 */
[----:B------:R-:W-:Y:S02]  /*1730*/  ISETP.EQ.AND P0, PT, R10, 0x1, P0 ;  /* 0x000000010a00780c */ /* 0x000fe40000702270 */
[----:B------:R-:W-:-:S04]  /*1740*/  ISETP.EQ.AND P3, PT, R12, 0x1, P3 ;  /* 0x000000010c00780c */ /* 0x000fc80001f62270 */
[----:B------:R-:W-:-:S13]  /*1750*/  PLOP3.LUT P0, PT, P0, P3, PT, 0xf8, 0x8f ;  /* 0x00000000008f781c */ /* 0x000fda0000707f70 */
[----:B------:R-:W-:Y:S05]  /*1760*/  @P0 BRA `(.L_x_19) ;  /* 0x0000001800a00947 */ /* 0x000fea0003800000 */
.L_x_20:
        /* <DEDUP_REMOVED lines=14> */
[----:B------:R-:W-:-:S04]  /*1850*/  ISETP.EQ.AND P4, PT, R10, 0x1, !P4 ;  /* 0x000000010a00780c */ /* 0x000fc80006782270 */
[----:B------:R-:W-:Y:S02]  /*1860*/  PLOP3.LUT P3, PT, P3, P4, PT, 0xf8, 0x8f ;  /* 0x00000000008f781c */ /* 0x000fe40001f69f70 */
[----:B------:R-:W-:-:S13]  /*1870*/  ISETP.EQ.AND P4, PT, R12, 0x1, PT ;  /* 0x000000010c00780c */ /* 0x000fda0003f82270 */
[----:B------:R-:W-:Y:S05]  /*1880*/  @P3 BRA P4, `(.L_x_19) ;  /* 0x0000001800583947 */ /* 0x000fea0002000000 */
[----:B------:R-:W-:Y:S02]  /*1890*/  ISETP.NE.AND P3, PT, R6, 0x1, PT ;  /* 0x000000010600780c */ /* 0x000fe40003f65270 */
[----:B------:R-:W-:Y:S02]  /*18a0*/  ISETP.EQ.AND P0, PT, R7, 0x1, !P0 ;  /* 0x000000010700780c */ /* 0x000fe40004702270 */
[----:B------:R-:W-:-:S04]  /*18b0*/  ISETP.EQ.AND P4, PT, R4, 0x1, !P3 ;  /* 0x000000010400780c */ /* 0x000fc80005f82270 */
        /* <DEDUP_REMOVED lines=8> */
.L_x_21:
        /* <DEDUP_REMOVED lines=29> */
.L_x_22:
        /* <DEDUP_REMOVED lines=16> */
[----:B------:R-:W-:Y:S02]  /*1c10*/  ISETP.NE.AND P4, PT, R8, 0x1, PT ;  /* 0x000000010800780c */ /* 0x000fe40003f85270 */
[----:B------:R-:W-:Y:S02]  /*1c20*/  ISETP.EQ.AND P3, PT, R12, 0x1, P3 ;  /* 0x000000010c00780c */ /* 0x000fe40001f62270 */
[----:B------:R-:W-:-:S04]  /*1c30*/  ISETP.EQ.AND P4, PT, R4, 0x1, !P4 ;  /* 0x000000010400780c */ /* 0x000fc80006782270 */
[----:B------:R-:W-:-:S13]  /*1c40*/  PLOP3.LUT P3, PT, P3, P4, PT, 0xf8, 0x8f ;  /* 0x00000000008f781c */ /* 0x000fda0001f69f70 */
[----:B------:R-:W-:Y:S05]  /*1c50*/  @P3 BRA `(.L_x_19) ;  /* 0x0000001400643947 */ /* 0x000fea0003800000 */
[----:B------:R-:W-:Y:S02]  /*1c60*/  ISETP.EQ.AND P3, PT, R7, 0x1, !P0 ;  /* 0x000000010700780c */ /* 0x000fe40004762270 */
[----:B------:R-:W-:Y:S02]  /*1c70*/  ISETP.EQ.AND P0, PT, R10, 0x1, !P0 ;  /* 0x000000010a00780c */ /* 0x000fe40004702270 */
[----:B------:R-:W-:-:S04]  /*1c80*/  ISETP.EQ.OR P3, PT, R12, 0x1, P3 ;  /* 0x000000010c00780c */ /* 0x000fc80001f62670 */
[----:B------:R-:W-:-:S04]  /*1c90*/  ISETP.EQ.AND P3, PT, R11, 0x1, P3 ;  /* 0x000000010b00780c */ /* 0x000fc80001f62270 */
[----:B------:R-:W-:-:S13]  /*1ca0*/  PLOP3.LUT P0, PT, P3, P0, PT, 0xf8, 0x8f ;  /* 0x00000000008f781c */ /* 0x000fda0001f01f70 */
[----:B------:R-:W-:Y:S05]  /*1cb0*/  @P0 BRA `(.L_x_19) ;  /* 0x00000014004c0947 */ /* 0x000fea0003800000 */
.L_x_23:
[----:B------:R-:W-:-:S04]  /*1cc0*/  ISETP.NE.AND P0, PT, R7, RZ, PT ;  /* 0x000000ff0700720c */ /* 0x000fc80003f05270 */
[----:B------:R-:W-:-:S09]  /*1cd0*/  P2R R20, PR, RZ, 0x1 ;  /* 0x00000001ff147803 */ /* 0x000fd20000000000 */
[----:B------:R-:W-:Y:S05]  /*1ce0*/  @P0 BRA `(.L_x_24) ;  /* 0x0000000000680947 */ /* 0x000fea0003800000 */
[----:B------:R-:W-:Y:S01]  /*1cf0*/  ISETP.NE.AND P0, PT, R11, 0x1, PT ;  /* 0x000000010b00780c */ /* 0x000fe20003f05270 */
[----:B------:R-:W-:-:S03]  /*1d00*/  IMAD.MOV.U32 R9, RZ, RZ, 0x5 ;  /* 0x00000005ff097424 */ /* 0x000fc600078e00ff */
[----:B------:R-:W-:-:S04]  /*1d10*/  ISETP.EQ.AND P0, PT, R4, 0x1, !P0 ;  /* 0x000000010400780c */ /* 0x000fc80004702270 */
[----:B------:R-:W-:Y:S02]  /*1d20*/  ISETP.EQ.AND P3, PT, R10, 0x1, P0 ;  /* 0x000000010a00780c */ /* 0x000fe40000762270 */
[----:B------:R-:W-:-:S04]  /*1d30*/  ISETP.NE.AND P0, PT, R6, 0x1, PT ;  /* 0x000000010600780c */ /* 0x000fc80003f05270 */
[----:B------:R-:W-:-:S04]  /*1d40*/  ISETP.EQ.AND P4, PT, R5, 0x1, !P0 ;  /* 0x000000010500780c */ /* 0x000fc80004782270 */
        /* <DEDUP_REMOVED lines=20> */
.L_x_24:
        /* <DEDUP_REMOVED lines=15> */
[----:B------:R-:W-:-:S04]  /*1f80*/  ISETP.EQ.AND P4, PT, R8, 0x1, !P0 ;  /* 0x000000010800780c */ /* 0x000fc80004782270 */
[----:B------:R-:W-:-:S13]  /*1f90*/  PLOP3.LUT P3, PT, P4, P3, PT, 0xf8, 0x8f ;  /* 0x00000000008f781c */ /* 0x000fda0002767f70 */
[----:B------:R-:W-:Y:S05]  /*1fa0*/  @P3 BRA `(.L_x_19) ;  /* 0x0000001000903947 */ /* 0x000fea0003800000 */
[----:B------:R-:W-:Y:S02]  /*1fb0*/  ISETP.EQ.AND P3, PT, R7, 0x1, !P0 ;  /* 0x000000010700780c */ /* 0x000fe40004762270 */
[----:B------:R-:W-:Y:S02]  /*1fc0*/  ISETP.NE.AND P0, PT, R6, 0x1, PT ;  /* 0x000000010600780c */ /* 0x000fe40003f05270 */
[----:B------:R-:W-:Y:S02]  /*1fd0*/  ISETP.EQ.AND P3, PT, R11, 0x1, P3 ;  /* 0x000000010b00780c */ /* 0x000fe40001f62270 */
        /* <DEDUP_REMOVED lines=9> */
.L_x_25:
[----:B------:R-:W-:-:S13]  /*2070*/  ISETP.NE.AND P0, PT, R8, RZ, PT ;  /* 0x000000ff0800720c */ /* 0x000fda0003f05270 */
        /* <DEDUP_REMOVED lines=28> */
.L_x_26:
[----:B------:R-:W-:Y:S05]  /*2240*/  @P2 BRA `(.L_x_27) ;  /* 0x0000000000602947 */ /* 0x000fea0003800000 */
[----:B------:R-:W-:Y:S01]  /*2250*/  ISETP.NE.AND P3, PT, R4, 0x1, PT ;  /* 0x000000010400780c */ /* 0x000fe20003f65270 */
[----:B------:R-:W-:-:S03]  /*2260*/  IMAD.MOV.U32 R9, RZ, RZ, 0x8 ;  /* 0x00000008ff097424 */ /* 0x000fc600078e00ff */
[----:B------:R-:W-:-:S04]  /*2270*/  ISETP.EQ.AND P3, PT, R10, 0x1, !P3 ;  /* 0x000000010a00780c */ /* 0x000fc80005f62270 */
[----:B------:R-:W-:Y:S02]  /*2280*/  ISETP.EQ.AND P4, PT, R11, 0x1, P3 ;  /* 0x000000010b00780c */ /* 0x000fe40001f82270 */
[----:B------:R-:W-:-:S04]  /*2290*/  ISETP.NE.AND P3, PT, R7, 0x1, PT ;  /* 0x000000010700780c */ /* 0x000fc80003f65270 */
[----:B------:R-:W-:-:S04]  /*22a0*/  ISETP.EQ.AND P5, PT, R6, 0x1, !P3 ;  /* 0x000000010600780c */ /* 0x000fc80005fa2270 */
[----:B------:R-:W-:-:S04]  /*22b0*/  ISETP.EQ.AND P5, PT, R5, 0x1, P5 ;  /* 0x000000010500780c */ /* 0x000fc80002fa2270 */
[----:B------:R-:W-:-:S13]  /*22c0*/  PLOP3.LUT P4, PT, P4, P5, PT, 0xf8, 0x8f ;  /* 0x00000000008f781c */ /* 0x000fda000278bf70 */
[----:B------:R-:W-:Y:S05]  /*22d0*/  @P4 BRA `(.L_x_19) ;  /* 0x0000000c00c44947 */ /* 0x000fea0003800000 */
[----:B------:R-:W-:-:S04]  /*22e0*/  ISETP.NE.AND P4, PT, R5, 0x1, PT ;  /* 0x000000010500780c */ /* 0x000fc80003f85270 */
[----:B------:R-:W-:-:S04]  /*22f0*/  ISETP.EQ.AND P4, PT, R10, 0x1, !P4 ;  /* 0x000000010a00780c */ /* 0x000fc80006782270 */
[----:B------:R-:W-:Y:S02]  /*2300*/  ISETP.EQ.OR P5, PT, R8, 0x1, P4 ;  /* 0x000000010800780c */ /* 0x000fe400027a2670 */
[----:B------:R-:W-:Y:S02]  /*2310*/  ISETP.NE.AND P4, PT, R6, 0x1, PT ;  /* 0x000000010600780c */ /* 0x000fe40003f85270 */
[----:B------:R-:W-:Y:S02]  /*2320*/  ISETP.EQ.AND P5, PT, R12, 0x1, P5 ;  /* 0x000000010c00780c */ /* 0x000fe40002fa2270 */
[----:B------:R-:W-:-:S04]  /*2330*/  ISETP.EQ.AND P6, PT, R4, 0x1, !P4 ;  /* 0x000000010400780c */ /* 0x000fc800067c2270 */
        /* <DEDUP_REMOVED lines=9> */
.L_x_27:
[----:B0-----:R-:W0:Y:S01]  /*23d0*/  LDC.64 R2, c[0x0][0x388] ;  /* 0x0000e200ff027b82 */ /* 0x001e220000000a00 */
[----:B------:R-:W-:Y:S01]  /*23e0*/  ISETP.NE.AND P3, PT, R0, RZ, PT ;  /* 0x000000ff0000720c */ /* 0x000fe20003f65270 */
[----:B------:R-:W-:Y:S02]  /*23f0*/  IMAD.MOV.U32 R6, RZ, RZ, RZ ;  /* 0x000000ffff067224 */ /* 0x000fe400078e00ff */
[----:B------:R-:W-:Y:S02]  /*2400*/  @!P1 IMAD.MOV.U32 R0, RZ, RZ, RZ ;  /* 0x000000ffff009224 */ /* 0x000fe400078e00ff */
[----:B------:R-:W-:-:S08]  /*2410*/  @!P1 IMAD.MOV.U32 R6, RZ, RZ, 0x1 ;  /* 0x00000001ff069424 */ /* 0x000fd000078e00ff */
[----:B------:R-:W-:Y:S05]  /*2420*/  @P3 BRA `(.L_x_28) ;  /* 0x0000000000503947 */ /* 0x000fea0003800000 */
[C---:B------:R-:W-:Y:S02]  /*2430*/  IMAD.SHL.U32 R4, R6.reuse, 0x4, RZ ;  /* 0x0000000406047824 */ /* 0x040fe400078e00ff */
[----:B------:R-:W-:-:S03]  /*2440*/  VIADD R6, R6, 0x1 ;  /* 0x0000000106067836 */ /* 0x000fc60000000000 */
[----:B------:R-:W-:-:S13]  /*2450*/  ISETP.EQ.AND P1, PT, R4, RZ, PT ;  /* 0x000000ff0400720c */ /* 0x000fda0003f22270 */
[----:B------:R-:W-:Y:S01]  /*2460*/  @P1 IMAD.MOV.U32 R0, RZ, RZ, 0x1 ;  /* 0x00000001ff001424 */ /* 0x000fe200078e00ff */
[----:B------:R-:W-:-:S13]  /*2470*/  ISETP.EQ.AND P1, PT, R4, 0x4, PT ;  /* 0x000000040400780c */ /* 0x000fda0003f22270 */
        /* <DEDUP_REMOVED lines=14> */
[----:B------:R-:W-:-:S07]  /*2560*/  @P1 IMAD.MOV.U32 R12, RZ, RZ, 0x1 ;  /* 0x00000001ff0c1424 */ /* 0x000fce00078e00ff */
.L_x_28:
[----:B------:R-:W-:-:S13]  /*2570*/  ISETP.NE.AND P1, PT, R23, RZ, PT ;  /* 0x000000ff1700720c */ /* 0x000fda0003f25270 */
        /* <DEDUP_REMOVED lines=21> */
.L_x_29:
[----:B------:R-:W-:-:S13]  /*26d0*/  ISETP.NE.AND P1, PT, R22, RZ, PT ;  /* 0x000000ff1600720c */ /* 0x000fda0003f25270 */
[----:B------:R-:W-:Y:S05]  /*26e0*/  @P1 BRA `(.L_x_30) ;  /* 0x0000000000501947 */ /* 0x000fea0003800000 */
[C---:B------:R-:W-:Y:S02]  /*26f0*/  IMAD.SHL.U32 R4, R6.reuse, 0x4, RZ ;  /* 0x0000000406047824 */ /* 0x040fe400078e00ff */
[----:B------:R-:W-:-:S03]  /*2700*/  VIADD R6, R6, 0x1 ;  /* 0x0000000106067836 */ /* 0x000fc60000000000 */
[C---:B------:R-:W-:Y:S02]  /*2710*/  ISETP.EQ.AND P1, PT, R4.reuse, RZ, PT ;  /* 0x000000ff0400720c */ /* 0x040fe40003f22270 */
[----:B------:R-:W-:-:S11]  /*2720*/  ISETP.EQ.AND P3, PT, R4, 0x4, PT ;  /* 0x000000040400780c */ /* 0x000fd60003f62270 */
[----:B------:R-:W-:Y:S01]  /*2730*/  @P1 IMAD.MOV.U32 R0, RZ, RZ, 0x3 ;  /* 0x00000003ff001424 */ /* 0x000fe200078e00ff */
[C---:B------:R-:W-:Y:S01]  /*2740*/  ISETP.EQ.AND P1, PT, R4.reuse, 0x8, PT ;  /* 0x000000080400780c */ /* 0x040fe20003f22270 */
[----:B------:R-:W-:Y:S01]  /*2750*/  @P3 IMAD.MOV.U32 R11, RZ, RZ, 0x3 ;  /* 0x00000003ff0b3424 */ /* 0x000fe200078e00ff */
        /* <DEDUP_REMOVED lines=10> */
[----:B------:R-:W-:Y:S01]  /*2800*/  ISETP.EQ.AND P1, PT, R4, 0x20, PT ;  /* 0x000000200400780c */ /* 0x000fe20003f22270 */
[----:B------:R-:W-:-:S12]  /*2810*/  @P3 IMAD.MOV.U32 R13, RZ, RZ, 0x3 ;  /* 0x00000003ff0d3424 */ /* 0x000fd800078e00ff */
[----:B------:R-:W-:-:S07]  /*2820*/  @P1 IMAD.MOV.U32 R12, RZ, RZ, 0x3 ;  /* 0x00000003ff0c1424 */ /* 0x000fce00078e00ff */
.L_x_30:
[----:B------:R-:W-:-:S13]  /*2830*/  ISETP.NE.AND P1, PT, R21, RZ, PT ;  /* 0x000000ff1500720c */ /* 0x000fda0003f25270 */
[----:B------:R-:W-:Y:S05]  /*2840*/  @P1 BRA `(.L_x_31) ;  /* 0x0000000000501947 */ /* 0x000fea0003800000 */
[C---:B------:R-:W-:Y:S02]  /*2850*/  IMAD.SHL.U32 R4, R6.reuse, 0x4, RZ ;  /* 0x0000000406047824 */ /* 0x040fe400078e00ff */
[----:B------:R-:W-:-:S03]  /*2860*/  VIADD R6, R6, 0x1 ;  /* 0x0000000106067836 */ /* 0x000fc60000000000 */
[C---:B------:R-:W-:Y:S02]  /*2870*/  ISETP.EQ.AND P1, PT, R4.reuse, RZ, PT ;  /* 0x000000ff0400720c */ /* 0x040fe40003f22270 */
[C---:B------:R-:W-:Y:S02]  /*2880*/  ISETP.EQ.AND P3, PT, R4.reuse, 0x4, PT ;  /* 0x000000040400780c */ /* 0x040fe40003f62270 */
[----:B------:R-:W-:-:S09]  /*2890*/  ISETP.EQ.AND P4, PT, R4, 0x8, PT ;  /* 0x000000080400780c */ /* 0x000fd20003f82270 */
[----:B------:R-:W-:Y:S01]  /*28a0*/  @P1 IMAD.MOV.U32 R0, RZ, RZ, 0x4 ;  /* 0x00000004ff001424 */ /* 0x000fe200078e00ff */
[C---:B------:R-:W-:Y:S01]  /*28b0*/  ISETP.EQ.AND P1, PT, R4.reuse, 0xc, PT ;  /* 0x0000000c0400780c */ /* 0x040fe20003f22270 */
[----:B------:R-:W-:Y:S01]  /*28c0*/  @P3 IMAD.MOV.U32 R11, RZ, RZ, 0x4 ;  /* 0x00000004ff0b3424 */ /* 0x000fe200078e00ff */
[C---:B------:R-:W-:Y:S01]  /*28d0*/  ISETP.EQ.AND P3, PT, R4.reuse, 0x10, PT ;  /* 0x000000100400780c */ /* 0x040fe20003f62270 */
[----:B------:R-:W-:Y:S01]  /*28e0*/  @P4 IMAD.MOV.U32 R18, RZ, RZ, 0x4 ;  /* 0x00000004ff124424 */ /* 0x000fe200078e00ff */
[----:B------:R-:W-:-:S09]  /*28f0*/  ISETP.EQ.AND P4, PT, R4, 0x14, PT ;  /* 0x000000140400780c */ /* 0x000fd20003f82270 */
[----:B------:R-:W-:Y:S01]  /*2900*/  @P1 IMAD.MOV.U32 R17, RZ, RZ, 0x4 ;  /* 0x00000004ff111424 */ /* 0x000fe200078e00ff */
[C---:B------:R-:W-:Y:S01]  /*2910*/  ISETP.EQ.AND P1, PT, R4.reuse, 0x18, PT ;  /* 0x000000180400780c */ /* 0x040fe20003f22270 */
[----:B------:R-:W-:Y:S01]  /*2920*/  @P3 IMAD.MOV.U32 R16, RZ, RZ, 0x4 ;  /* 0x00000004ff103424 */ /* 0x000fe200078e00ff */
[C---:B------:R-:W-:Y:S01]  /*2930*/  ISETP.EQ.AND P3, PT, R4.reuse, 0x1c, PT ;  /* 0x0000001c0400780c */ /* 0x040fe20003f62270 */
[----:B------:R-:W-:Y:S01]  /*2940*/  @P4 IMAD.MOV.U32 R15, RZ, RZ, 0x4 ;  /* 0x00000004ff0f4424 */ /* 0x000fe200078e00ff */
[----:B------:R-:W-:-:S09]  /*2950*/  ISETP.EQ.AND P4, PT, R4, 0x20, PT ;  /* 0x000000200400780c */ /* 0x000fd20003f82270 */
[----:B------:R-:W-:Y:S02]  /*2960*/  @P1 IMAD.MOV.U32 R14, RZ, RZ, 0x4 ;  /* 0x00000004ff0e1424 */ /* 0x000fe400078e00ff */
[----:B------:R-:W-:Y:S02]  /*2970*/  @P3 IMAD.MOV.U32 R13, RZ, RZ, 0x4 ;  /* 0x00000004ff0d3424 */ /* 0x000fe400078e00ff */
[----:B------:R-:W-:-:S07]  /*2980*/  @P4 IMAD.MOV.U32 R12, RZ, RZ, 0x4 ;  /* 0x00000004ff0c4424 */ /* 0x000fce00078e00ff */
.L_x_31:
[----:B------:R-:W-:-:S13]  /*2990*/  ISETP.NE.AND P1, PT, R20, RZ, PT ;  /* 0x000000ff1400720c */ /* 0x000fda0003f25270 */
[----:B------:R-:W-:Y:S05]  /*29a0*/  @P1 BRA `(.L_x_32) ;  /* 0x0000000000501947 */ /* 0x000fea0003800000 */
[C---:B------:R-:W-:Y:S02]  /*29b0*/  IMAD.SHL.U32 R4, R6.reuse, 0x4, RZ ;  /* 0x0000000406047824 */ /* 0x040fe400078e00ff */
[----:B------:R-:W-:-:S03]  /*29c0*/  VIADD R6, R6, 0x1 ;  /* 0x0000000106067836 */ /* 0x000fc60000000000 */
[C---:B------:R-:W-:Y:S02]  /*29d0*/  ISETP.EQ.AND P3, PT, R4.reuse, RZ, PT ;  /* 0x000000ff0400720c */ /* 0x040fe40003f62270 */
[C---:B------:R-:W-:Y:S02]  /*29e0*/  ISETP.EQ.AND P1, PT, R4.reuse, 0x4, PT ;  /* 0x000000040400780c */ /* 0x040fe40003f22270 */
[C---:B------:R-:W-:Y:S02]  /*29f0*/  ISETP.EQ.AND P5, PT, R4.reuse, 0x8, PT ;  /* 0x000000080400780c */ /* 0x040fe40003fa2270 */
[----:B------:R-:W-:-:S07]  /*2a00*/  ISETP.EQ.AND P4, PT, R4, 0xc, PT ;  /* 0x0000000c0400780c */ /* 0x000fce0003f82270 */
[----:B------:R-:W-:Y:S01]  /*2a10*/  @P3 IMAD.MOV.U32 R0, RZ, RZ, 0x5 ;  /* 0x00000005ff003424 */ /* 0x000fe200078e00ff */
[C---:B------:R-:W-:Y:S01]  /*2a20*/  ISETP.EQ.AND P3, PT, R4.reuse, 0x10, PT ;  /* 0x000000100400780c */ /* 0x040fe20003f62270 */
[----:B------:R-:W-:Y:S01]  /*2a30*/  @P1 IMAD.MOV.U32 R11, RZ, RZ, 0x5 ;  /* 0x00000005ff0b1424 */ /* 0x000fe200078e00ff */
[C---:B------:R-:W-:Y:S01]  /*2a40*/  ISETP.EQ.AND P1, PT, R4.reuse, 0x14, PT ;  /* 0x000000140400780c */ /* 0x040fe20003f22270 */
[----:B------:R-:W-:Y:S01]  /*2a50*/  @P5 IMAD.MOV.U32 R18, RZ, RZ, 0x5 ;  /* 0x00000005ff125424 */ /* 0x000fe200078e00ff */
[C---:B------:R-:W-:Y:S01]  /*2a60*/  ISETP.EQ.AND P5, PT, R4.reuse, 0x18, PT ;  /* 0x000000180400780c */ /* 0x040fe20003fa2270 */
[----:B------:R-:W-:Y:S01]  /*2a70*/  @P4 IMAD.MOV.U32 R17, RZ, RZ, 0x5 ;  /* 0x00000005ff114424 */ /* 0x000fe200078e00ff */
[----:B------:R-:W-:-:S07]  /*2a80*/  ISETP.EQ.AND P4, PT, R4, 0x1c, PT ;  /* 0x0000001c0400780c */ /* 0x000fce0003f82270 */
[----:B------:R-:W-:Y:S01]  /*2a90*/  @P3 IMAD.MOV.U32 R16, RZ, RZ, 0x5 ;  /* 0x00000005ff103424 */ /* 0x000fe200078e00ff */
[----:B------:R-:W-:Y:S01]  /*2aa0*/  ISETP.EQ.AND P3, PT, R4, 0x20, PT ;  /* 0x000000200400780c */ /* 0x000fe20003f62270 */
[----:B------:R-:W-:Y:S02]  /*2ab0*/  @P1 IMAD.MOV.U32 R15, RZ, RZ, 0x5 ;  /* 0x00000005ff0f1424 */ /* 0x000fe400078e00ff */
[----:B------:R-:W-:Y:S02]  /*2ac0*/  @P5 IMAD.MOV.U32 R14, RZ, RZ, 0x5 ;  /* 0x00000005ff0e5424 */ /* 0x000fe400078e00ff */
[----:B------:R-:W-:-:S08]  /*2ad0*/  @P4 IMAD.MOV.U32 R13, RZ, RZ, 0x5 ;  /* 0x00000005ff0d4424 */ /* 0x000fd000078e00ff */
[----:B------:R-:W-:-:S07]  /*2ae0*/  @P3 IMAD.MOV.U32 R12, RZ, RZ, 0x5 ;  /* 0x00000005ff0c3424 */ /* 0x000fce00078e00ff */
.L_x_32:
[----:B------:R-:W-:-:S13]  /*2af0*/  ISETP.NE.AND P1, PT, R19, RZ, PT ;  /* 0x000000ff1300720c */ /* 0x000fda0003f25270 */
[----:B------:R-:W-:Y:S05]  /*2b00*/  @P1 BRA `(.L_x_33) ;  /* 0x0000000000501947 */ /* 0x000fea0003800000 */
[C---:B------:R-:W-:Y:S02]  /*2b10*/  IMAD.SHL.U32 R4, R6.reuse, 0x4, RZ ;  /* 0x0000000406047824 */ /* 0x040fe400078e00ff */
[----:B------:R-:W-:-:S03]  /*2b20*/  VIADD R6, R6, 0x1 ;  /* 0x0000000106067836 */ /* 0x000fc60000000000 */
[C---:B------:R-:W-:Y:S02]  /*2b30*/  ISETP.EQ.AND P5, PT, R4.reuse, RZ, PT ;  /* 0x000000ff0400720c */ /* 0x040fe40003fa2270 */
[C---:B------:R-:W-:Y:S02]  /*2b40*/  ISETP.EQ.AND P6, PT, R4.reuse, 0x4, PT ;  /* 0x000000040400780c */ /* 0x040fe40003fc2270 */
[C---:B------:R-:W-:Y:S02]  /*2b50*/  ISETP.EQ.AND P1, PT, R4.reuse, 0x8, PT ;  /* 0x000000080400780c */ /* 0x040fe40003f22270 */
[C---:B------:R-:W-:Y:S02]  /*2b60*/  ISETP.EQ.AND P3, PT, R4.reuse, 0xc, PT ;  /* 0x0000000c0400780c */ /* 0x040fe40003f62270 */
[----:B------:R-:W-:-:S05]  /*2b70*/  ISETP.EQ.AND P4, PT, R4, 0x10, PT ;  /* 0x000000100400780c */ /* 0x000fca0003f82270 */
[----:B------:R-:W-:Y:S01]  /*2b80*/  @P5 IMAD.MOV.U32 R0, RZ, RZ, 0x6 ;  /* 0x00000006ff005424 */ /* 0x000fe200078e00ff */
[C---:B------:R-:W-:Y:S01]  /*2b90*/  ISETP.EQ.AND P5, PT, R4.reuse, 0x14, PT ;  /* 0x000000140400780c */ /* 0x040fe20003fa2270 */
[----:B------:R-:W-:Y:S01]  /*2ba0*/  @P6 IMAD.MOV.U32 R11, RZ, RZ, 0x6 ;  /* 0x00000006ff0b6424 */ /* 0x000fe200078e00ff */
[C---:B------:R-:W-:Y:S01]  /*2bb0*/  ISETP.EQ.AND P6, PT, R4.reuse, 0x18, PT ;  /* 0x000000180400780c */ /* 0x040fe20003fc2270 */
[----:B------:R-:W-:Y:S01]  /*2bc0*/  @P1 IMAD.MOV.U32 R18, RZ, RZ, 0x6 ;  /* 0x00000006ff121424 */ /* 0x000fe200078e00ff */
[C---:B------:R-:W-:Y:S01]  /*2bd0*/  ISETP.EQ.AND P1, PT, R4.reuse, 0x1c, PT ;  /* 0x0000001c0400780c */ /* 0x040fe20003f22270 */
[----:B------:R-:W-:Y:S01]  /*2be0*/  @P3 IMAD.MOV.U32 R17, RZ, RZ, 0x6 ;  /* 0x00000006ff113424 */ /* 0x000fe200078e00ff */
[----:B------:R-:W-:Y:S01]  /*2bf0*/  ISETP.EQ.AND P3, PT, R4, 0x20, PT ;  /* 0x000000200400780c */ /* 0x000fe20003f62270 */
[----:B------:R-:W-:-:S06]  /*2c00*/  @P4 IMAD.MOV.U32 R16, RZ, RZ, 0x6 ;  /* 0x00000006ff104424 */ /* 0x000fcc00078e00ff */
[----:B------:R-:W-:Y:S02]  /*2c10*/  @P5 IMAD.MOV.U32 R15, RZ, RZ, 0x6 ;  /* 0x00000006ff0f5424 */ /* 0x000fe400078e00ff */
[----:B------:R-:W-:Y:S02]  /*2c20*/  @P6 IMAD.MOV.U32 R14, RZ, RZ, 0x6 ;  /* 0x00000006ff0e6424 */ /* 0x000fe400078e00ff */
[----:B------:R-:W-:Y:S02]  /*2c30*/  @P1 IMAD.MOV.U32 R13, RZ, RZ, 0x6 ;  /* 0x00000006ff0d1424 */ /* 0x000fe400078e00ff */
[----:B------:R-:W-:-:S07]  /*2c40*/  @P3 IMAD.MOV.U32 R12, RZ, RZ, 0x6 ;  /* 0x00000006ff0c3424 */ /* 0x000fce00078e00ff */
.L_x_33:
[----:B------:R-:W-:Y:S05]  /*2c50*/  @P0 BRA `(.L_x_34) ;  /* 0x0000000000500947 */ /* 0x000fea0003800000 */
[C---:B------:R-:W-:Y:S02]  /*2c60*/  IMAD.SHL.U32 R4, R6.reuse, 0x4, RZ ;  /* 0x0000000406047824 */ /* 0x040fe400078e00ff */
[----:B------:R-:W-:-:S03]  /*2c70*/  VIADD R6, R6, 0x1 ;  /* 0x0000000106067836 */ /* 0x000fc60000000000 */
[C---:B------:R-:W-:Y:S02]  /*2c80*/  ISETP.EQ.AND P1, PT, R4.reuse, RZ, PT ;  /* 0x000000ff0400720c */ /* 0x040fe40003f22270 */
[C---:B------:R-:W-:Y:S02]  /*2c90*/  ISETP.EQ.AND P6, PT, R4.reuse, 0x4, PT ;  /* 0x000000040400780c */ /* 0x040fe40003fc2270 */
[C---:B------:R-:W-:Y:S02]  /*2ca0*/  ISETP.EQ.AND P5, PT, R4.reuse, 0x8, PT ;  /* 0x000000080400780c */ /* 0x040fe40003fa2270 */
[C---:B------:R-:W-:Y:S02]  /*2cb0*/  ISETP.EQ.AND P0, PT, R4.reuse, 0xc, PT ;  /* 0x0000000c0400780c */ /* 0x040fe40003f02270 */
[C---:B------:R-:W-:Y:S02]  /*2cc0*/  ISETP.EQ.AND P4, PT, R4.reuse, 0x10, PT ;  /* 0x000000100400780c */ /* 0x040fe40003f82270 */
[----:B------:R-:W-:-:S03]  /*2cd0*/  ISETP.EQ.AND P3, PT, R4, 0x14, PT ;  /* 0x000000140400780c */ /* 0x000fc60003f62270 */
[----:B------:R-:W-:Y:S01]  /*2ce0*/  @P1 IMAD.MOV.U32 R0, RZ, RZ, 0x7 ;  /* 0x00000007ff001424 */ /* 0x000fe200078e00ff */
[C---:B------:R-:W-:Y:S01]  /*2cf0*/  ISETP.EQ.AND P1, PT, R4.reuse, 0x18, PT ;  /* 0x000000180400780c */ /* 0x040fe20003f22270 */
[----:B------:R-:W-:Y:S01]  /*2d00*/  @P6 IMAD.MOV.U32 R11, RZ, RZ, 0x7 ;  /* 0x00000007ff0b6424 */ /* 0x000fe200078e00ff */
[C---:B------:R-:W-:Y:S01]  /*2d10*/  ISETP.EQ.AND P6, PT, R4.reuse, 0x1c, PT ;  /* 0x0000001c0400780c */ /* 0x040fe20003fc2270 */
[----:B------:R-:W-:Y:S01]  /*2d20*/  @P5 IMAD.MOV.U32 R18, RZ, RZ, 0x7 ;  /* 0x00000007ff125424 */ /* 0x000fe200078e00ff */
[----:B------:R-:W-:Y:S01]  /*2d30*/  ISETP.EQ.AND P5, PT, R4, 0x20, PT ;  /* 0x000000200400780c */ /* 0x000fe20003fa2270 */
[----:B------:R-:W-:Y:S02]  /*2d40*/  @P0 IMAD.MOV.U32 R17, RZ, RZ, 0x7 ;  /* 0x00000007ff110424 */ /* 0x000fe400078e00ff */
[----:B------:R-:W-:Y:S02]  /*2d50*/  @P4 IMAD.MOV.U32 R16, RZ, RZ, 0x7 ;  /* 0x00000007ff104424 */ /* 0x000fe400078e00ff */
[----:B------:R-:W-:-:S04]  /*2d60*/  @P3 IMAD.MOV.U32 R15, RZ, RZ, 0x7 ;  /* 0x00000007ff0f3424 */ /* 0x000fc800078e00ff */
[----:B------:R-:W-:Y:S02]  /*2d70*/  @P1 IMAD.MOV.U32 R14, RZ, RZ, 0x7 ;  /* 0x00000007ff0e1424 */ /* 0x000fe400078e00ff */
[----:B------:R-:W-:Y:S02]  /*2d80*/  @P6 IMAD.MOV.U32 R13, RZ, RZ, 0x7 ;  /* 0x00000007ff0d6424 */ /* 0x000fe400078e00ff */
[----:B------:R-:W-:-:S07]  /*2d90*/  @P5 IMAD.MOV.U32 R12, RZ, RZ, 0x7 ;  /* 0x00000007ff0c5424 */ /* 0x000fce00078e00ff */
.L_x_34:
        /* <DEDUP_REMOVED lines=8> */
[----:B------:R-:W-:-:S02]  /*2e20*/  ISETP.EQ.AND P4, PT, R4, 0x14, PT ;  /* 0x000000140400780c */ /* 0x000fc40003f82270 */
[C---:B------:R-:W-:Y:S01]  /*2e30*/  ISETP.EQ.AND P5, PT, R4.reuse, 0x18, PT ;  /* 0x000000180400780c */ /* 0x040fe20003fa2270 */
[----:B------:R-:W-:Y:S01]  /*2e40*/  @P6 IMAD.MOV.U32 R0, RZ, RZ, 0x8 ;  /* 0x00000008ff006424 */ /* 0x000fe200078e00ff */
[C---:B------:R-:W-:Y:S01]  /*2e50*/  ISETP.EQ.AND P6, PT, R4.reuse, 0x1c, PT ;  /* 0x0000001c0400780c */ /* 0x040fe20003fc2270 */
[----:B------:R-:W-:Y:S01]  /*2e60*/  @P0 IMAD.MOV.U32 R11, RZ, RZ, 0x8 ;  /* 0x00000008ff0b0424 */ /* 0x000fe200078e00ff */
[----:B------:R-:W-:Y:S01]  /*2e70*/  ISETP.EQ.AND P0, PT, R4, 0x20, PT ;  /* 0x000000200400780c */ /* 0x000fe20003f02270 */
[----:B------:R-:W-:Y:S02]  /*2e80*/  @P1 IMAD.MOV.U32 R18, RZ, RZ, 0x8 ;  /* 0x00000008ff121424 */ /* 0x000fe400078e00ff */
[----:B------:R-:W-:Y:S02]  /*2e90*/  @P2 IMAD.MOV.U32 R17, RZ, RZ, 0x8 ;  /* 0x00000008ff112424 */ /* 0x000fe400078e00ff */
[----:B------:R-:W-:Y:S02]  /*2ea0*/  @P3 IMAD.MOV.U32 R16, RZ, RZ, 0x8 ;  /* 0x00000008ff103424 */ /* 0x000fe400078e00ff */
[----:B------:R-:W-:-:S02]  /*2eb0*/  @P4 IMAD.MOV.U32 R15, RZ, RZ, 0x8 ;  /* 0x00000008ff0f4424 */ /* 0x000fc400078e00ff */
[----:B------:R-:W-:Y:S02]  /*2ec0*/  @P5 IMAD.MOV.U32 R14, RZ, RZ, 0x8 ;  /* 0x00000008ff0e5424 */ /* 0x000fe400078e00ff */
[----:B------:R-:W-:Y:S02]  /*2ed0*/  @P6 IMAD.MOV.U32 R13, RZ, RZ, 0x8 ;  /* 0x00000008ff0d6424 */ /* 0x000fe400078e00ff */
[----:B------:R-:W-:-:S07]  /*2ee0*/  @P0 IMAD.MOV.U32 R12, RZ, RZ, 0x8 ;  /* 0x00000008ff0c0424 */ /* 0x000fce00078e00ff */
.L_x_35:
[----:B------:R-:W-:Y:S01]  /*2ef0*/  ISETP.NE.AND P0, PT, R6, RZ, PT ;  /* 0x000000ff0600720c */ /* 0x000fe20003f05270 */
[----:B------:R-:W-:-:S12]  /*2f00*/  IMAD.MOV.U32 R5, RZ, RZ, -0x1 ;  /* 0xffffffffff057424 */ /* 0x000fd800078e00ff */
[----:B------:R-:W-:Y:S05]  /*2f10*/  @!P0 BRA `(.L_x_36) ;  /* 0x0000000000ac8947 */ /* 0x000fea0003800000 */
[-C--:B------:R-:W-:Y:S01]  /*2f20*/  IABS R7, R6.reuse ;  /* 0x0000000600077213 */ /* 0x080fe20000000000 */
[----:B------:R-:W1:Y:S01]  /*2f30*/  LDC R10, c[0x0][0x390] ;  /* 0x0000e400ff0a7b82 */ /* 0x000e620000000800 */
[----:B------:R-:W-:Y:S02]  /*2f40*/  IABS R19, R6 ;  /* 0x0000000600137213 */ /* 0x000fe40000000000 */
[----:B------:R-:W2:Y:S03]  /*2f50*/  I2F.RP R8, R7 ;  /* 0x0000000700087306 */ /* 0x000ea60000209400 */
[----:B------:R-:W-:-:S05]  /*2f60*/  IMAD.MOV R19, RZ, RZ, -R19 ;  /* 0x000000ffff137224 */ /* 0x000fca00078e0a13 */
[----:B--2---:R-:W2:Y:S01]  /*2f70*/  MUFU.RCP R8, R8 ;  /* 0x0000000800087308 */ /* 0x004ea20000001000 */
[----:B-1----:R-:W-:Y:S01]  /*2f80*/  ISETP.GE.AND P2, PT, R10, RZ, PT ;  /* 0x000000ff0a00720c */ /* 0x002fe20003f46270 */
[----:B--2---:R-:W-:Y:S01]  /*2f90*/  VIADD R4, R8, 0xffffffe ;  /* 0x0ffffffe08047836 */ /* 0x004fe20000000000 */
[----:B------:R-:W-:-:S05]  /*2fa0*/  IABS R8, R10 ;  /* 0x0000000a00087213 */ /* 0x000fca0000000000 */
[----:B------:R1:W2:Y:S02]  /*2fb0*/  F2I.FTZ.U32.TRUNC.NTZ R5, R4 ;  /* 0x0000000400057305 */ /* 0x0002a4000021f000 */
[----:B-1----:R-:W-:Y:S02]  /*2fc0*/  IMAD.MOV.U32 R4, RZ, RZ, RZ ;  /* 0x000000ffff047224 */ /* 0x002fe400078e00ff */
[----:B--2---:R-:W-:-:S04]  /*2fd0*/  IMAD.MOV R20, RZ, RZ, -R5 ;  /* 0x000000ffff147224 */ /* 0x004fc800078e0a05 */
[----:B------:R-:W-:-:S04]  /*2fe0*/  IMAD R9, R20, R7, RZ ;  /* 0x0000000714097224 */ /* 0x000fc800078e02ff */
[----:B------:R-:W-:-:S04]  /*2ff0*/  IMAD.HI.U32 R5, R5, R9, R4 ;  /* 0x0000000905057227 */ /* 0x000fc800078e0004 */
[----:B------:R-:W-:Y:S02]  /*3000*/  IMAD.MOV.U32 R4, RZ, RZ, R19 ;  /* 0x000000ffff047224 */ /* 0x000fe400078e0013 */
[----:B------:R-:W-:-:S04]  /*3010*/  IMAD.HI.U32 R5, R5, R8, RZ ;  /* 0x0000000805057227 */ /* 0x000fc800078e00ff */
[----:B------:R-:W-:-:S05]  /*3020*/  IMAD R4, R5, R4, R8 ;  /* 0x0000000405047224 */ /* 0x000fca00078e0208 */
[----:B------:R-:W-:-:S13]  /*3030*/  ISETP.GT.U32.AND P0, PT, R7, R4, PT ;  /* 0x000000040700720c */ /* 0x000fda0003f04070 */
[----:B------:R-:W-:Y:S01]  /*3040*/  @!P0 IMAD.IADD R4, R4, 0x1, -R7 ;  /* 0x0000000104048824 */ /* 0x000fe200078e0a07 */
[----:B------:R-:W-:-:S04]  /*3050*/  ISETP.NE.AND P0, PT, R6, RZ, PT ;  /* 0x000000ff0600720c */ /* 0x000fc80003f05270 */
[----:B------:R-:W-:-:S13]  /*3060*/  ISETP.GT.U32.AND P1, PT, R7, R4, PT ;  /* 0x000000040700720c */ /* 0x000fda0003f24070 */
[----:B------:R-:W-:-:S04]  /*3070*/  @!P1 IMAD.IADD R4, R4, 0x1, -R7 ;  /* 0x0000000104049824 */ /* 0x000fc800078e0a07 */
[----:B------:R-:W-:Y:S01]  /*3080*/  @!P2 IMAD.MOV R4, RZ, RZ, -R4 ;  /* 0x000000ffff04a224 */ /* 0x000fe200078e0a04 */
[----:B------:R-:W-:-:S05]  /*3090*/  @!P0 LOP3.LUT R4, RZ, R6, RZ, 0x33, !PT ;  /* 0x00000006ff048212 */ /* 0x000fca00078e33ff */
[----:B------:R-:W-:-:S05]  /*30a0*/  IMAD.SHL.U32 R4, R4, 0x4, RZ ;  /* 0x0000000404047824 */ /* 0x000fca00078e00ff */
[C---:B------:R-:W-:Y:S02]  /*30b0*/  ISETP.EQ.AND P1, PT, R4.reuse, 0x4, PT ;  /* 0x000000040400780c */ /* 0x040fe40003f22270 */
[C---:B------:R-:W-:Y:S02]  /*30c0*/  ISETP.EQ.AND P2, PT, R4.reuse, 0x8, PT ;  /* 0x000000080400780c */ /* 0x040fe40003f42270 */
[C---:B------:R-:W-:Y:S02]  /*30d0*/  ISETP.EQ.AND P0, PT, R4.reuse, RZ, PT ;  /* 0x000000ff0400720c */ /* 0x040fe40003f02270 */
[C---:B------:R-:W-:Y:S02]  /*30e0*/  ISETP.EQ.AND P3, PT, R4.reuse, 0xc, PT ;  /* 0x0000000c0400780c */ /* 0x040fe40003f62270 */
[----:B------:R-:W-:-:S05]  /*30f0*/  ISETP.EQ.AND P0, PT, R4, 0x10, PT ;  /* 0x000000100400780c */ /* 0x000fca0003f02270 */
[----:B------:R-:W-:Y:S01]  /*3100*/  @P1 IMAD.MOV.U32 R0, RZ, RZ, R11 ;  /* 0x000000ffff001224 */ /* 0x000fe200078e000b */
[C---:B------:R-:W-:Y:S01]  /*3110*/  ISETP.EQ.AND P1, PT, R4.reuse, 0x14, PT ;  /* 0x000000140400780c */ /* 0x040fe20003f22270 */
[----:B------:R-:W-:Y:S01]  /*3120*/  @P2 IMAD.MOV.U32 R0, RZ, RZ, R18 ;  /* 0x000000ffff002224 */ /* 0x000fe200078e0012 */
[----:B------:R-:W-:-:S03]  /*3130*/  ISETP.EQ.AND P2, PT, R4, 0x18, PT ;  /* 0x000000180400780c */ /* 0x000fc60003f42270 */
[----:B------:R-:W-:Y:S01]  /*3140*/  @P3 IMAD.MOV.U32 R0, RZ, RZ, R17 ;  /* 0x000000ffff003224 */ /* 0x000fe200078e0011 */
[C---:B------:R-:W-:Y:S01]  /*3150*/  ISETP.EQ.AND P3, PT, R4.reuse, 0x1c, PT ;  /* 0x0000001c0400780c */ /* 0x040fe20003f62270 */
[----:B------:R-:W-:Y:S01]  /*3160*/  @P0 IMAD.MOV.U32 R0, RZ, RZ, R16 ;  /* 0x000000ffff000224 */ /* 0x000fe200078e0010 */
[----:B------:R-:W-:-:S05]  /*3170*/  ISETP.EQ.AND P0, PT, R4, 0x20, PT ;  /* 0x000000200400780c */ /* 0x000fca0003f02270 */
[----:B------:R-:W-:Y:S02]  /*3180*/  @P1 IMAD.MOV.U32 R0, RZ, RZ, R15 ;  /* 0x000000ffff001224 */ /* 0x000fe400078e000f */
[----:B------:R-:W-:-:S04]  /*3190*/  @P2 IMAD.MOV.U32 R0, RZ, RZ, R14 ;  /* 0x000000ffff002224 */ /* 0x000fc800078e000e */
[----:B------:R-:W-:Y:S02]  /*31a0*/  @P3 IMAD.MOV.U32 R0, RZ, RZ, R13 ;  /* 0x000000ffff003224 */ /* 0x000fe400078e000d */
[----:B------:R-:W-:-:S04]  /*31b0*/  @P0 IMAD.MOV.U32 R0, RZ, RZ, R12 ;  /* 0x000000ffff000224 */ /* 0x000fc800078e000c */
[----:B------:R-:W-:-:S07]  /*31c0*/  IMAD.MOV.U32 R5, RZ, RZ, R0 ;  /* 0x000000ffff057224 */ /* 0x000fce00078e0000 */
.L_x_36:
[----:B0-----:R-:W-:Y:S01]  /*31d0*/  STG.E desc[UR4][R2.64], R5 ;  /* 0x0000000502007986 */ /* 0x001fe2000c101904 */
[----:B------:R-:W-:Y:S05]  /*31e0*/  EXIT ;  /* 0x000000000000794d */ /* 0x000fea0003800000 */
.L_x_19:
[----:B0-----:R-:W0:Y:S02]  /*31f0*/  LDC.64 R2, c[0x0][0x388] ;  /* 0x0000e200ff027b82 */ /* 0x001e240000000a00 */
[----:B0-----:R-:W-:Y:S01]  /*3200*/  STG.E desc[UR4][R2.64], R9 ;  /* 0x0000000902007986 */ /* 0x001fe2000c101904 */
[----:B------:R-:W-:Y:S05]  /*3210*/  EXIT ;  /* 0x000000000000794d */ /* 0x000fea0003800000 */
.L_x_2:
[----:B01234-:R-:W0:Y:S02]  /*3220*/  LDC.64 R2, c[0x0][0x388] ;  /* 0x0000e200ff027b82 */ /* 0x01fe240000000a00 */
[----:B0-----:R-:W-:Y:S01]  /*3230*/  STG.E desc[UR4][R2.64], R0 ;  /* 0x0000000002007986 */ /* 0x001fe2000c101904 */
[----:B------:R-:W-:Y:S05]  /*3240*/  EXIT ;  /* 0x000000000000794d */ /* 0x000fea0003800000 */
.L_x_37:
[----:B------:R-:W-:-:S00]  /*3250*/  BRA `(.L_x_37) ;  /* 0xfffffffc00fc7947 */ /* 0x000fc0000383ffff */
[----:B------:R-:W-:-:S00]  /*3260*/  NOP ;  /* 0x0000000000007918 */ /* 0x000fc00000000000 */
        /* <DEDUP_REMOVED lines=9> */
.L_x_41:


//--------------------- .text._Z20gpu0_random_strategyPiS_j --------------------------
	.section	.text._Z20gpu0_random_strategyPiS_j,"ax",@progbits
	.align	128
        .global         _Z20gpu0_random_strategyPiS_j
        .type           _Z20gpu0_random_strategyPiS_j,@function
        .size           _Z20gpu0_random_strategyPiS_j,(.L_x_42 - _Z20gpu0_random_strategyPiS_j)
        .other          _Z20gpu0_random_strategyPiS_j,@"STO_CUDA_ENTRY STV_DEFAULT"
_Z20gpu0_random_strategyPiS_j:
.text._Z20gpu0_random_strategyPiS_j:
[----:B------:R-:W-:Y:S08]  /*0000*/  LDC R1, c[0x0][0x37c] ;  /* 0x0000df00ff017b82 */ /* 0x000ff00000000800 */
[----:B------:R-:W0:Y:S01]  /*0010*/  LDC.64 R2, c[0x0][0x380] ;  /* 0x0000e000ff027b82 */ /* 0x000e220000000a00 */
[----:B------:R-:W0:Y:S02]  /*0020*/  LDCU.64 UR4, c[0x0][0x358] ;  /* 0x00006b00ff0477ac */ /* 0x000e240008000a00 */
[----:B0-----:R-:W2:Y:S04]  /*0030*/  LDG.E R9, desc[UR4][R2.64] ;  /* 0x0000000402097981 */ /* 0x001ea8000c1e1900 */
[----:B------:R-:W3:Y:S04]  /*0040*/  LDG.E R4, desc[UR4][R2.64+0x4] ;  /* 0x0000040402047981 */ /* 0x000ee8000c1e1900 */
[----:B------:R-:W4:Y:S04]  /*0050*/  LDG.E R8, desc[UR4][R2.64+0x8] ;  /* 0x0000080402087981 */ /* 0x000f28000c1e1900 */
[----:B------:R-:W5:Y:S04]  /*0060*/  LDG.E R10, desc[UR4][R2.64+0xc] ;  /* 0x00000c04020a7981 */ /* 0x000f68000c1e1900 */
[----:B------:R-:W5:Y:S04]  /*0070*/  LDG.E R11, desc[UR4][R2.64+0x10] ;  /* 0x00001004020b7981 */ /* 0x000f68000c1e1900 */
[----:B------:R-:W5:Y:S04]  /*0080*/  LDG.E R12, desc[UR4][R2.64+0x14] ;  /* 0x00001404020c7981 */ /* 0x000f68000c1e1900 */
[----:B------:R-:W5:Y:S04]  /*0090*/  LDG.E R7, desc[UR4][R2.64+0x18] ;  /* 0x0000180402077981 */ /* 0x000f68000c1e1900 */
[----:B------:R-:W5:Y:S04]  /*00a0*/  LDG.E R5, desc[UR4][R2.64+0x1c] ;  /* 0x00001c0402057981 */ /* 0x000f68000c1e1900 */
[----:B------:R0:W5:Y:S01]  /*00b0*/  LDG.E R6, desc[UR4][R2.64+0x20] ;  /* 0x0000200402067981 */ /* 0x000162000c1e1900 */
[----:B--2---:R-:W-:-:S02]  /*00c0*/  ISETP.NE.AND P1, PT, R9, RZ, PT ;  /* 0x000000ff0900720c */ /* 0x004fc40003f25270 */
[----:B---3--:R-:W-:Y:S01]  /*00d0*/  ISETP.NE.AND P3, PT, R4, RZ, PT ;  /* 0x000000ff0400720c */ /* 0x008fe20003f65270 */
[----:B------:R-:W-:Y:S01]  /*00e0*/  IMAD.MOV.U32 R4, RZ, RZ, RZ ;  /* 0x000000ffff047224 */ /* 0x000fe200078e00ff */
[----:B----4-:R-:W-:-:S09]  /*00f0*/  ISETP.NE.AND P2, PT, R8, RZ, PT ;  /* 0x000000ff0800720c */ /* 0x010fd20003f45270 */
[----:B------:R-:W-:Y:S02]  /*0100*/  @!P1 IMAD.MOV.U32 R4, RZ, RZ, 0x1 ;  /* 0x00000001ff049424 */ /* 0x000fe400078e00ff */
[----:B------:R-:W-:Y:S02]  /*0110*/  @!P1 IMAD.MOV.U32 R0, RZ, RZ, RZ ;  /* 0x000000ffff009224 */ /* 0x000fe400078e00ff */
[C---:B------:R-:W-:Y:S02]  /*0120*/  @!P3 IMAD.SHL.U32 R9, R4.reuse, 0x4, RZ ;  /* 0x000000040409b824 */ /* 0x040fe400078e00ff */
[----:B------:R-:W-:-:S03]  /*0130*/  @!P3 VIADD R8, R4, 0x1 ;  /* 0x000000010408b836 */ /* 0x000fc60000000000 */
[C---:B------:R-:W-:Y:S01]  /*0140*/  ISETP.EQ.AND P0, PT, R9.reuse, RZ, !P3 ;  /* 0x000000ff0900720c */ /* 0x040fe20005f02270 */
[----:B------:R-:W-:Y:S01]  /*0150*/  @!P3 IMAD.MOV.U32 R4, RZ, RZ, R8 ;  /* 0x000000ffff04b224 */ /* 0x000fe200078e0008 */
[C---:B------:R-:W-:Y:S02]  /*0160*/  ISETP.EQ.AND P6, PT, R9.reuse, 0x4, !P3 ;  /* 0x000000040900780c */ /* 0x040fe40005fc2270 */
[C---:B------:R-:W-:Y:S01]  /*0170*/  ISETP.EQ.AND P5, PT, R9.reuse, 0x8, !P3 ;  /* 0x000000080900780c */ /* 0x040fe20005fa2270 */
[C---:B0-----:R-:W-:Y:S01]  /*0180*/  @!P2 VIADD R2, R4.reuse, 0x1 ;  /* 0x000000010402a836 */ /* 0x041fe20000000000 */
[C---:B------:R-:W-:Y:S02]  /*0190*/  ISETP.EQ.AND P4, PT, R9.reuse, 0xc, !P3 ;  /* 0x0000000c0900780c */ /* 0x040fe40005f82270 */
[----:B------:R-:W-:Y:S02]  /*01a0*/  ISETP.EQ.AND P1, PT, R9, 0x10, !P3 ;  /* 0x000000100900780c */ /* 0x000fe40005f22270 */
[----:B------:R-:W-:Y:S01]  /*01b0*/  @!P2 SHF.L.U32 R3, R4, 0x2, RZ ;  /* 0x000000020403a819 */ /* 0x000fe200000006ff */
[----:B------:R-:W-:-:S02]  /*01c0*/  @!P2 IMAD.MOV.U32 R4, RZ, RZ, R2 ;  /* 0x000000ffff04a224 */ /* 0x000fc400078e0002 */
[----:B------:R-:W-:Y:S01]  /*01d0*/  @P0 IMAD.MOV.U32 R0, RZ, RZ, 0x1 ;  /* 0x00000001ff000424 */ /* 0x000fe200078e00ff */
[C---:B------:R-:W-:Y:S01]  /*01e0*/  ISETP.EQ.AND P0, PT, R9.reuse, 0x14, !P3 ;  /* 0x000000140900780c */ /* 0x040fe20005f02270 */
[----:B------:R-:W-:Y:S01]  /*01f0*/  @P6 IMAD.MOV.U32 R13, RZ, RZ, 0x1 ;  /* 0x00000001ff0d6424 */ /* 0x000fe200078e00ff */
[C---:B------:R-:W-:Y:S01]  /*0200*/  ISETP.EQ.AND P6, PT, R9.reuse, 0x18, !P3 ;  /* 0x000000180900780c */ /* 0x040fe20005fc2270 */
[----:B------:R-:W-:Y:S01]  /*0210*/  @P5 IMAD.MOV.U32 R20, RZ, RZ, 0x1 ;  /* 0x00000001ff145424 */ /* 0x000fe200078e00ff */
[C---:B------:R-:W-:Y:S01]  /*0220*/  ISETP.EQ.AND P5, PT, R9.reuse, 0x1c, !P3 ;  /* 0x0000001c0900780c */ /* 0x040fe20005fa2270 */
[----:B------:R-:W-:Y:S01]  /*0230*/  @P4 IMAD.MOV.U32 R19, RZ, RZ, 0x1 ;  /* 0x00000001ff134424 */ /* 0x000fe200078e00ff */
[----:B------:R-:W-:Y:S01]  /*0240*/  ISETP.EQ.AND P3, PT, R9, 0x20, !P3 ;  /* 0x000000200900780c */ /* 0x000fe20005f62270 */
[----:B------:R-:W-:Y:S01]  /*0250*/  @P1 IMAD.MOV.U32 R18, RZ, RZ, 0x1 ;  /* 0x00000001ff121424 */ /* 0x000fe200078e00ff */
[----:B------:R-:W-:Y:S02]  /*0260*/  ISETP.EQ.AND P4, PT, R3, RZ, !P2 ;  /* 0x000000ff0300720c */ /* 0x000fe40005782270 */
[----:B-----5:R-:W-:-:S03]  /*0270*/  ISETP.NE.AND P1, PT, R10, RZ, PT ;  /* 0x000000ff0a00720c */ /* 0x020fc60003f25270 */
[----:B------:R-:W-:Y:S01]  /*0280*/  @P0 IMAD.MOV.U32 R17, RZ, RZ, 0x1 ;  /* 0x00000001ff110424 */ /* 0x000fe200078e00ff */
[C---:B------:R-:W-:Y:S01]  /*0290*/  ISETP.EQ.AND P0, PT, R3.reuse, 0x4, !P2 ;  /* 0x000000040300780c */ /* 0x040fe20005702270 */
        /* <DEDUP_REMOVED lines=8> */
[----:B------:R-:W-:-:S02]  /*0320*/  @!P1 IMAD.SHL.U32 R8, R4, 0x4, RZ ;  /* 0x0000000404089824 */ /* 0x000fc400078e00ff */
[----:B------:R-:W-:Y:S02]  /*0330*/  @!P1 VIADD R2, R4, 0x1 ;  /* 0x0000000104029836 */ /* 0x000fe40000000000 */
[----:B------:R-:W-:Y:S02]  /*0340*/  @P0 MOV R13, 0x2 ;  /* 0x00000002000d0802 */ /* 0x000fe40000000f00 */
[C---:B------:R-:W-:Y:S01]  /*0350*/  ISETP.EQ.AND P0, PT, R3.reuse, 0x18, !P2 ;  /* 0x000000180300780c */ /* 0x040fe20005702270 */
[----:B------:R-:W-:Y:S01]  /*0360*/  @P6 IMAD.MOV.U32 R20, RZ, RZ, 0x2 ;  /* 0x00000002ff146424 */ /* 0x000fe200078e00ff */
[C---:B------:R-:W-:Y:S01]  /*0370*/  ISETP.EQ.AND P6, PT, R3.reuse, 0x1c, !P2 ;  /* 0x0000001c0300780c */ /* 0x040fe200057c2270 */
[----:B------:R-:W-:Y:S01]  /*0380*/  @P5 IMAD.MOV.U32 R18, RZ, RZ, 0x2 ;  /* 0x00000002ff125424 */ /* 0x000fe200078e00ff */
[----:B------:R-:W-:Y:S01]  /*0390*/  ISETP.EQ.AND P2, PT, R3, 0x20, !P2 ;  /* 0x000000200300780c */ /* 0x000fe20005742270 */
[----:B------:R-:W-:Y:S01]  /*03a0*/  @P3 IMAD.MOV.U32 R19, RZ, RZ, 0x2 ;  /* 0x00000002ff133424 */ /* 0x000fe200078e00ff */
[C---:B------:R-:W-:Y:S01]  /*03b0*/  ISETP.EQ.AND P3, PT, R8.reuse, RZ, !P1 ;  /* 0x000000ff0800720c */ /* 0x040fe20004f62270 */
[----:B------:R-:W-:Y:S01]  /*03c0*/  @P4 IMAD.MOV.U32 R17, RZ, RZ, 0x2 ;  /* 0x00000002ff114424 */ /* 0x000fe200078e00ff */
[C---:B------:R-:W-:Y:S01]  /*03d0*/  ISETP.EQ.AND P4, PT, R8.reuse, 0x4, !P1 ;  /* 0x000000040800780c */ /* 0x040fe20004f82270 */
[----:B------:R-:W-:Y:S01]  /*03e0*/  @!P1 IMAD.MOV.U32 R4, RZ, RZ, R2 ;  /* 0x000000ffff049224 */ /* 0x000fe200078e0002 */
[----:B------:R-:W-:-:S03]  /*03f0*/  ISETP.EQ.AND P5, PT, R8, 0x8, !P1 ;  /* 0x000000080800780c */ /* 0x000fc60004fa2270 */
[----:B------:R-:W-:Y:S01]  /*0400*/  @P0 IMAD.MOV.U32 R16, RZ, RZ, 0x2 ;  /* 0x00000002ff100424 */ /* 0x000fe200078e00ff */
[----:B------:R-:W-:Y:S02]  /*0410*/  ISETP.NE.AND P0, PT, R11, RZ, PT ;  /* 0x000000ff0b00720c */ /* 0x000fe40003f05270 */
[----:B------:R-:W-:Y:S01]  /*0420*/  @P6 MOV R15, 0x2 ;  /* 0x00000002000f6802 */ /* 0x000fe20000000f00 */
[----:B------:R-:W-:Y:S01]  /*0430*/  @P2 IMAD.MOV.U32 R14, RZ, RZ, 0x2 ;  /* 0x00000002ff0e2424 */ /* 0x000fe200078e00ff */
[C---:B------:R-:W-:Y:S01]  /*0440*/  ISETP.EQ.AND P6, PT, R8.reuse, 0xc, !P1 ;  /* 0x0000000c0800780c */ /* 0x040fe20004fc2270 */
[----:B------:R-:W-:Y:S01]  /*0450*/  @P3 IMAD.MOV.U32 R0, RZ, RZ, 0x3 ;  /* 0x00000003ff003424 */ /* 0x000fe200078e00ff */
[C---:B------:R-:W-:Y:S01]  /*0460*/  ISETP.EQ.AND P3, PT, R8.reuse, 0x14, !P1 ;  /* 0x000000140800780c */ /* 0x040fe20004f62270 */
[----:B------:R-:W-:Y:S01]  /*0470*/  @P4 IMAD.MOV.U32 R13, RZ, RZ, 0x3 ;  /* 0x00000003ff0d4424 */ /* 0x000fe200078e00ff */
[C---:B------:R-:W-:Y:S01]  /*0480*/  ISETP.EQ.AND P4, PT, R8.reuse, 0x18, !P1 ;  /* 0x000000180800780c */ /* 0x040fe20004f82270 */
[----:B------:R-:W-:Y:S01]  /*0490*/  @P5 IMAD.MOV.U32 R20, RZ, RZ, 0x3 ;  /* 0x00000003ff145424 */ /* 0x000fe200078e00ff */
[----:B------:R-:W-:-:S02]  /*04a0*/  ISETP.EQ.AND P2, PT, R8, 0x10, !P1 ;  /* 0x000000100800780c */ /* 0x000fc40004f42270 */
[----:B------:R-:W-:Y:S01]  /*04b0*/  ISETP.EQ.AND P5, PT, R8, 0x1c, !P1 ;  /* 0x0000001c0800780c */ /* 0x000fe20004fa2270 */
[----:B------:R-:W-:Y:S01]  /*04c0*/  @!P0 IMAD.SHL.U32 R3, R4, 0x4, RZ ;  /* 0x0000000404038824 */ /* 0x000fe200078e00ff */
[----:B------:R-:W-:Y:S01]  /*04d0*/  ISETP.EQ.AND P1, PT, R8, 0x20, !P1 ;  /* 0x000000200800780c */ /* 0x000fe20004f22270 */
[----:B------:R-:W-:Y:S02]  /*04e0*/  @!P0 VIADD R2, R4, 0x1 ;  /* 0x0000000104028836 */ /* 0x000fe40000000000 */
[----:B------:R-:W-:Y:S01]  /*04f0*/  @P6 IMAD.MOV.U32 R19, RZ, RZ, 0x3 ;  /* 0x00000003ff136424 */ /* 0x000fe200078e00ff */
[C---:B------:R-:W-:Y:S01]  /*0500*/  ISETP.EQ.AND P6, PT, R3.reuse, RZ, !P0 ;  /* 0x000000ff0300720c */ /* 0x040fe200047c2270 */
[----:B------:R-:W-:Y:S01]  /*0510*/  @P3 IMAD.MOV.U32 R17, RZ, RZ, 0x3 ;  /* 0x00000003ff113424 */ /* 0x000fe200078e00ff */
[C---:B------:R-:W-:Y:S01]  /*0520*/  ISETP.EQ.AND P3, PT, R3.reuse, 0x4, !P0 ;  /* 0x000000040300780c */ /* 0x040fe20004762270 */
[----:B------:R-:W-:Y:S01]  /*0530*/  @!P0 IMAD.MOV.U32 R4, RZ, RZ, R2 ;  /* 0x000000ffff048224 */ /* 0x000fe200078e0002 */
[----:B------:R-:W-:Y:S01]  /*0540*/  @P4 MOV R16, 0x3 ;  /* 0x0000000300104802 */ /* 0x000fe20000000f00 */
[----:B------:R-:W-:Y:S01]  /*0550*/  @P2 IMAD.MOV.U32 R18, RZ, RZ, 0x3 ;  /* 0x00000003ff122424 */ /* 0x000fe200078e00ff */
[C---:B------:R-:W-:Y:S01]  /*0560*/  ISETP.EQ.AND P4, PT, R3.reuse, 0x8, !P0 ;  /* 0x000000080300780c */ /* 0x040fe20004782270 */
[----:B------:R-:W-:Y:S01]  /*0570*/  @P5 IMAD.MOV.U32 R15, RZ, RZ, 0x3 ;  /* 0x00000003ff0f5424 */ /* 0x000fe200078e00ff */
[----:B------:R-:W-:Y:S01]  /*0580*/  ISETP.NE.AND P2, PT, R12, RZ, PT ;  /* 0x000000ff0c00720c */ /* 0x000fe20003f45270 */
[----:B------:R-:W-:Y:S01]  /*0590*/  @P1 IMAD.MOV.U32 R14, RZ, RZ, 0x3 ;  /* 0x00000003ff0e1424 */ /* 0x000fe200078e00ff */
[----:B------:R-:W-:-:S02]  /*05a0*/  ISETP.EQ.AND P1, PT, R3, 0xc, !P0 ;  /* 0x0000000c0300780c */ /* 0x000fc40004722270 */
[C---:B------:R-:W-:Y:S01]  /*05b0*/  ISETP.EQ.AND P5, PT, R3.reuse, 0x10, !P0 ;  /* 0x000000100300780c */ /* 0x040fe200047a2270 */
[----:B------:R-:W-:Y:S01]  /*05c0*/  @P6 IMAD.MOV.U32 R0, RZ, RZ, 0x4 ;  /* 0x00000004ff006424 */ /* 0x000fe200078e00ff */
[C---:B------:R-:W-:Y:S01]  /*05d0*/  ISETP.EQ.AND P6, PT, R3.reuse, 0x14, !P0 ;  /* 0x000000140300780c */ /* 0x040fe200047c2270 */
[----:B------:R-:W-:Y:S01]  /*05e0*/  @P3 IMAD.MOV.U32 R13, RZ, RZ, 0x4 ;  /* 0x00000004ff0d3424 */ /* 0x000fe200078e00ff */
[----:B------:R-:W-:-:S03]  /*05f0*/  ISETP.EQ.AND P3, PT, R3, 0x18, !P0 ;  /* 0x000000180300780c */ /* 0x000fc60004762270 */
[----:B------:R-:W-:Y:S01]  /*0600*/  @P4 IMAD.MOV.U32 R20, RZ, RZ, 0x4 ;  /* 0x00000004ff144424 */ /* 0x000fe200078e00ff */
[C---:B------:R-:W-:Y:S01]  /*0610*/  ISETP.EQ.AND P4, PT, R3.reuse, 0x1c, !P0 ;  /* 0x0000001c0300780c */ /* 0x040fe20004782270 */
[C---:B------:R-:W-:Y:S01]  /*0620*/  @!P2 IMAD.SHL.U32 R8, R4.reuse, 0x4, RZ ;  /* 0x000000040408a824 */ /* 0x040fe200078e00ff */
[----:B------:R-:W-:Y:S01]  /*0630*/  ISETP.EQ.AND P0, PT, R3, 0x20, !P0 ;  /* 0x000000200300780c */ /* 0x000fe20004702270 */
[----:B------:R-:W-:Y:S01]  /*0640*/  @!P2 VIADD R2, R4, 0x1 ;  /* 0x000000010402a836 */ /* 0x000fe20000000000 */
[----:B------:R-:W-:Y:S01]  /*0650*/  @P1 MOV R19, 0x4 ;  /* 0x0000000400131802 */ /* 0x000fe20000000f00 */
[----:B------:R-:W-:Y:S01]  /*0660*/  @P5 IMAD.MOV.U32 R18, RZ, RZ, 0x4 ;  /* 0x00000004ff125424 */ /* 0x000fe200078e00ff */
[C---:B------:R-:W-:Y:S01]  /*0670*/  ISETP.EQ.AND P1, PT, R8.reuse, RZ, !P2 ;  /* 0x000000ff0800720c */ /* 0x040fe20005722270 */
[----:B------:R-:W-:Y:S01]  /*0680*/  @P6 IMAD.MOV.U32 R17, RZ, RZ, 0x4 ;  /* 0x00000004ff116424 */ /* 0x000fe200078e00ff */
[C---:B------:R-:W-:Y:S01]  /*0690*/  ISETP.EQ.AND P6, PT, R8.reuse, 0x4, !P2 ;  /* 0x000000040800780c */ /* 0x040fe200057c2270 */
[----:B------:R-:W-:Y:S01]  /*06a0*/  @P3 IMAD.MOV.U32 R16, RZ, RZ, 0x4 ;  /* 0x00000004ff103424 */ /* 0x000fe200078e00ff */
[----:B------:R-:W-:Y:S01]  /*06b0*/  ISETP.NE.AND P3, PT, R7, RZ, PT ;  /* 0x000000ff0700720c */ /* 0x000fe20003f65270 */
[----:B------:R-:W-:Y:S01]  /*06c0*/  @!P2 IMAD.MOV.U32 R4, RZ, RZ, R2 ;  /* 0x000000ffff04a224 */ /* 0x000fe200078e0002 */
[C---:B------:R-:W-:Y:S01]  /*06d0*/  ISETP.EQ.AND P5, PT, R8.reuse, 0x8, !P2 ;  /* 0x000000080800780c */ /* 0x040fe200057a2270 */
[----:B------:R-:W-:Y:S01]  /*06e0*/  @P4 IMAD.MOV.U32 R15, RZ, RZ, 0x4 ;  /* 0x00000004ff0f4424 */ /* 0x000fe200078e00ff */
[C---:B------:R-:W-:Y:S01]  /*06f0*/  ISETP.EQ.AND P4, PT, R8.reuse, 0xc, !P2 ;  /* 0x0000000c0800780c */ /* 0x040fe20005782270 */
[----:B------:R-:W-:Y:S01]  /*0700*/  @P0 IMAD.MOV.U32 R14, RZ, RZ, 0x4 ;  /* 0x00000004ff0e0424 */ /* 0x000fe200078e00ff */
[----:B------:R-:W-:-:S03]  /*0710*/  ISETP.EQ.AND P0, PT, R8, 0x10, !P2 ;  /* 0x000000100800780c */ /* 0x000fc60005702270 */
[----:B------:R-:W-:Y:S01]  /*0720*/  @P1 IMAD.MOV.U32 R0, RZ, RZ, 0x5 ;  /* 0x00000005ff001424 */ /* 0x000fe200078e00ff */
[----:B------:R-:W-:Y:S02]  /*0730*/  ISETP.EQ.AND P1, PT, R8, 0x14, !P2 ;  /* 0x000000140800780c */ /* 0x000fe40005722270 */
[----:B------:R-:W-:Y:S01]  /*0740*/  @P6 MOV R13, 0x5 ;  /* 0x00000005000d6802 */ /* 0x000fe20000000f00 */
[----:B------:R-:W-:Y:S01]  /*0750*/  @!P3 IMAD.SHL.U32 R3, R4, 0x4, RZ ;  /* 0x000000040403b824 */ /* 0x000fe200078e00ff */
[C---:B------:R-:W-:Y:S01]  /*0760*/  ISETP.EQ.AND P6, PT, R8.reuse, 0x18, !P2 ;  /* 0x000000180800780c */ /* 0x040fe200057c2270 */
[----:B------:R-:W-:Y:S01]  /*0770*/  @P5 IMAD.MOV.U32 R20, RZ, RZ, 0x5 ;  /* 0x00000005ff145424 */ /* 0x000fe200078e00ff */
[C---:B------:R-:W-:Y:S01]  /*0780*/  ISETP.EQ.AND P5, PT, R8.reuse, 0x1c, !P2 ;  /* 0x0000001c0800780c */ /* 0x040fe200057a2270 */
[----:B------:R-:W-:Y:S01]  /*0790*/  @P4 IMAD.MOV.U32 R19, RZ, RZ, 0x5 ;  /* 0x00000005ff134424 */ /* 0x000fe200078e00ff */
[----:B------:R-:W-:Y:S01]  /*07a0*/  ISETP.EQ.AND P2, PT, R8, 0x20, !P2 ;  /* 0x000000200800780c */ /* 0x000fe20005742270 */
[----:B------:R-:W-:Y:S01]  /*07b0*/  @P0 IMAD.MOV.U32 R18, RZ, RZ, 0x5 ;  /* 0x00000005ff120424 */ /* 0x000fe200078e00ff */
[----:B------:R-:W-:-:S02]  /*07c0*/  ISETP.EQ.AND P0, PT, R3, 0x4, !P3 ;  /* 0x000000040300780c */ /* 0x000fc40005f02270 */
[C---:B------:R-:W-:Y:S01]  /*07d0*/  ISETP.EQ.AND P4, PT, R3.reuse, RZ, !P3 ;  /* 0x000000ff0300720c */ /* 0x040fe20005f82270 */
[----:B------:R-:W-:Y:S01]  /*07e0*/  @P1 IMAD.MOV.U32 R17, RZ, RZ, 0x5 ;  /* 0x00000005ff111424 */ /* 0x000fe200078e00ff */
[----:B------:R-:W-:Y:S02]  /*07f0*/  @!P3 IADD3 R2, PT, PT, R4, 0x1, RZ ;  /* 0x000000010402b810 */ /* 0x000fe40007ffe0ff */
[----:B------:R-:W-:Y:S01]  /*0800*/  ISETP.EQ.AND P1, PT, R3, 0x8, !P3 ;  /* 0x000000080300780c */ /* 0x000fe20005f22270 */
[----:B------:R-:W-:Y:S01]  /*0810*/  @P6 IMAD.MOV.U32 R16, RZ, RZ, 0x5 ;  /* 0x00000005ff106424 */ /* 0x000fe200078e00ff */
[----:B------:R-:W-:Y:S01]  /*0820*/  ISETP.NE.AND P6, PT, R5, RZ, PT ;  /* 0x000000ff0500720c */ /* 0x000fe20003fc5270 */
        /* <DEDUP_REMOVED lines=8> */
[----:B------:R-:W-:-:S02]  /*08b0*/  @!P3 IMAD.MOV.U32 R4, RZ, RZ, R2 ;  /* 0x000000ffff04b224 */ /* 0x000fc400078e0002 */
[----:B------:R-:W-:Y:S01]  /*08c0*/  @P1 IMAD.MOV.U32 R20, RZ, RZ, 0x6 ;  /* 0x00000006ff141424 */ /* 0x000fe200078e00ff */
[C---:B------:R-:W-:Y:S01]  /*08d0*/  ISETP.EQ.AND P1, PT, R3.reuse, 0x1c, !P3 ;  /* 0x0000001c0300780c */ /* 0x040fe20005f22270 */
[----:B------:R-:W-:Y:S01]  /*08e0*/  @!P6 IMAD.SHL.U32 R5, R4, 0x4, RZ ;  /* 0x000000040405e824 */ /* 0x000fe200078e00ff */
[----:B------:R-:W-:Y:S01]  /*08f0*/  ISETP.EQ.AND P3, PT, R3, 0x20, !P3 ;  /* 0x000000200300780c */ /* 0x000fe20005f62270 */
[----:B------:R-:W-:Y:S01]  /*0900*/  @P5 IMAD.MOV.U32 R18, RZ, RZ, 0x6 ;  /* 0x00000006ff125424 */ /* 0x000fe200078e00ff */
[----:B------:R-:W0:Y:S01]  /*0910*/  LDC.64 R2, c[0x0][0x388] ;  /* 0x0000e200ff027b82 */ /* 0x000e220000000a00 */
[----:B------:R-:W-:Y:S01]  /*0920*/  @P2 IMAD.MOV.U32 R19, RZ, RZ, 0x6 ;  /* 0x00000006ff132424 */ /* 0x000fe200078e00ff */
[C---:B------:R-:W-:Y:S02]  /*0930*/  ISETP.EQ.AND P2, PT, R5.reuse, RZ, !P6 ;  /* 0x000000ff0500720c */ /* 0x040fe40007742270 */
[----:B------:R-:W-:Y:S01]  /*0940*/  @P0 MOV R16, 0x6 ;  /* 0x0000000600100802 */ /* 0x000fe20000000f00 */
[----:B------:R-:W-:Y:S01]  /*0950*/  @P4 IMAD.MOV.U32 R17, RZ, RZ, 0x6 ;  /* 0x00000006ff114424 */ /* 0x000fe200078e00ff */
[----:B------:R-:W-:-:S02]  /*0960*/  ISETP.EQ.AND P0, PT, R5, 0xc, !P6 ;  /* 0x0000000c0500780c */ /* 0x000fc40007702270 */
[C---:B------:R-:W-:Y:S01]  /*0970*/  ISETP.EQ.AND P5, PT, R5.reuse, 0x4, !P6 ;  /* 0x000000040500780c */ /* 0x040fe200077a2270 */
[----:B------:R-:W-:Y:S01]  /*0980*/  @P1 IMAD.MOV.U32 R15, RZ, RZ, 0x6 ;  /* 0x00000006ff0f1424 */ /* 0x000fe200078e00ff */
[C---:B------:R-:W-:Y:S01]  /*0990*/  ISETP.EQ.AND P4, PT, R5.reuse, 0x8, !P6 ;  /* 0x000000080500780c */ /* 0x040fe20007782270 */
[----:B------:R-:W-:Y:S01]  /*09a0*/  @P3 IMAD.MOV.U32 R14, RZ, RZ, 0x6 ;  /* 0x00000006ff0e3424 */ /* 0x000fe200078e00ff */
[C---:B------:R-:W-:Y:S02]  /*09b0*/  ISETP.EQ.AND P3, PT, R5.reuse, 0x10, !P6 ;  /* 0x000000100500780c */ /* 0x040fe40007762270 */
[C---:B------:R-:W-:Y:S01]  /*09c0*/  ISETP.EQ.AND P1, PT, R5.reuse, 0x14, !P6 ;  /* 0x000000140500780c */ /* 0x040fe20007722270 */
[----:B------:R-:W-:Y:S01]  /*09d0*/  @P2 IMAD.MOV.U32 R0, RZ, RZ, 0x7 ;  /* 0x00000007ff002424 */ /* 0x000fe200078e00ff */
[----:B------:R-:W-:-:S03]  /*09e0*/  ISETP.EQ.AND P2, PT, R5, 0x18, !P6 ;  /* 0x000000180500780c */ /* 0x000fc60007742270 */
[----:B------:R-:W-:Y:S01]  /*09f0*/  @P0 IMAD.MOV.U32 R19, RZ, RZ, 0x7 ;  /* 0x00000007ff130424 */ /* 0x000fe200078e00ff */
[----:B------:R-:W-:Y:S01]  /*0a00*/  ISETP.NE.AND P0, PT, R6, RZ, PT ;  /* 0x000000ff0600720c */ /* 0x000fe20003f05270 */
[----:B------:R-:W-:Y:S01]  /*0a10*/  @P5 IMAD.MOV.U32 R13, RZ, RZ, 0x7 ;  /* 0x00000007ff0d5424 */ /* 0x000fe200078e00ff */
[C---:B------:R-:W-:Y:S01]  /*0a20*/  ISETP.EQ.AND P5, PT, R5.reuse, 0x1c, !P6 ;  /* 0x0000001c0500780c */ /* 0x040fe200077a2270 */
[----:B------:R-:W-:Y:S01]  /*0a30*/  @P4 IMAD.MOV.U32 R20, RZ, RZ, 0x7 ;  /* 0x00000007ff144424 */ /* 0x000fe200078e00ff */
[----:B------:R-:W-:Y:S01]  /*0a40*/  ISETP.EQ.AND P4, PT, R5, 0x20, !P6 ;  /* 0x000000200500780c */ /* 0x000fe20007782270 */
[----:B------:R-:W-:Y:S01]  /*0a50*/  @!P6 VIADD R5, R4, 0x1 ;  /* 0x000000010405e836 */ /* 0x000fe20000000000 */
[----:B------:R-:W-:Y:S01]  /*0a60*/  @P3 MOV R18, 0x7 ;  /* 0x0000000700123802 */ /* 0x000fe20000000f00 */
[----:B------:R-:W-:Y:S02]  /*0a70*/  @P1 IMAD.MOV.U32 R17, RZ, RZ, 0x7 ;  /* 0x00000007ff111424 */ /* 0x000fe400078e00ff */
[----:B------:R-:W-:-:S02]  /*0a80*/  @!P6 IMAD.MOV.U32 R4, RZ, RZ, R5 ;  /* 0x000000ffff04e224 */ /* 0x000fc400078e0005 */
[----:B------:R-:W-:-:S04]  /*0a90*/  @P2 IMAD.MOV.U32 R16, RZ, RZ, 0x7 ;  /* 0x00000007ff102424 */ /* 0x000fc800078e00ff */
[----:B------:R-:W-:Y:S02]  /*0aa0*/  @P5 IMAD.MOV.U32 R15, RZ, RZ, 0x7 ;  /* 0x00000007ff0f5424 */ /* 0x000fe400078e00ff */
[----:B------:R-:W-:Y:S01]  /*0ab0*/  @P4 IMAD.MOV.U32 R14, RZ, RZ, 0x7 ;  /* 0x00000007ff0e4424 */ /* 0x000fe200078e00ff */
[----:B------:R-:W-:Y:S06]  /*0ac0*/  @P0 BRA `(.L_x_38) ;  /* 0x0000000000500947 */ /* 0x000fec0003800000 */
        /* <DEDUP_REMOVED lines=12> */
[----:B------:R-:W-:Y:S02]  /*0b90*/  ISETP.EQ.AND P0, PT, R5, 0x20, PT ;  /* 0x000000200500780c */ /* 0x000fe40003f02270 */
[----:B------:R-:W-:Y:S01]  /*0ba0*/  @P1 MOV R20, 0x8 ;  /* 0x0000000800141802 */ /* 0x000fe20000000f00 */
[----:B------:R-:W-:Y:S02]  /*0bb0*/  @P2 IMAD.MOV.U32 R19, RZ, RZ, 0x8 ;  /* 0x00000008ff132424 */ /* 0x000fe400078e00ff */
[----:B------:R-:W-:Y:S02]  /*0bc0*/  @P3 IMAD.MOV.U32 R18, RZ, RZ, 0x8 ;  /* 0x00000008ff123424 */ /* 0x000fe400078e00ff */
[----:B------:R-:W-:-:S02]  /*0bd0*/  @P4 IMAD.MOV.U32 R17, RZ, RZ, 0x8 ;  /* 0x00000008ff114424 */ /* 0x000fc400078e00ff */
[----:B------:R-:W-:Y:S02]  /*0be0*/  @P5 IMAD.MOV.U32 R16, RZ, RZ, 0x8 ;  /* 0x00000008ff105424 */ /* 0x000fe400078e00ff */
[----:B------:R-:W-:Y:S02]  /*0bf0*/  @P6 IMAD.MOV.U32 R15, RZ, RZ, 0x8 ;  /* 0x00000008ff0f6424 */ /* 0x000fe400078e00ff */
[----:B------:R-:W-:-:S07]  /*0c00*/  @P0 IMAD.MOV.U32 R14, RZ, RZ, 0x8 ;  /* 0x00000008ff0e0424 */ /* 0x000fce00078e00ff */
.L_x_38:
        /* <DEDUP_REMOVED lines=13> */
[----:B-1----:R-:W-:Y:S01]  /*0ce0*/  IMAD.MOV.U32 R6, RZ, RZ, RZ ;  /* 0x000000ffff067224 */ /* 0x002fe200078e00ff */
[----:B--2---:R-:W-:-:S05]  /*0cf0*/  IADD3 R12, PT, PT, RZ, -R7, RZ ;  /* 0x80000007ff0c7210 */ /* 0x004fca0007ffe0ff */
        /* <DEDUP_REMOVED lines=19> */
[C---:B------:R-:W-:Y:S02]  /*0e30*/  ISETP.EQ.AND P1, PT, R6.reuse, 0x14, PT ;  /* 0x000000140600780c */ /* 0x040fe40003f22270 */
[----:B------:R-:W-:Y:S02]  /*0e40*/  @P2 MOV R0, R20 ;  /* 0x0000001400002202 */ /* 0x000fe40000000f00 */
[C---:B------:R-:W-:Y:S01]  /*0e50*/  ISETP.EQ.AND P2, PT, R6.reuse, 0x18, PT ;  /* 0x000000180600780c */ /* 0x040fe20003f42270 */
[----:B------:R-:W-:Y:S01]  /*0e60*/  @P3 IMAD.MOV.U32 R0, RZ, RZ, R19 ;  /* 0x000000ffff003224 */ /* 0x000fe200078e0013 */
[C---:B------:R-:W-:Y:S01]  /*0e70*/  ISETP.EQ.AND P3, PT, R6.reuse, 0x1c, PT ;  /* 0x0000001c0600780c */ /* 0x040fe20003f62270 */
[----:B------:R-:W-:Y:S01]  /*0e80*/  @P0 IMAD.MOV.U32 R0, RZ, RZ, R18 ;  /* 0x000000ffff000224 */ /* 0x000fe200078e0012 */
[----:B------:R-:W-:-:S05]  /*0e90*/  ISETP.EQ.AND P0, PT, R6, 0x20, PT ;  /* 0x000000200600780c */ /* 0x000fca0003f02270 */
[----:B------:R-:W-:-:S04]  /*0ea0*/  @P1 IMAD.MOV.U32 R0, RZ, RZ, R17 ;  /* 0x000000ffff001224 */ /* 0x000fc800078e0011 */
[----:B------:R-:W-:Y:S02]  /*0eb0*/  @P2 IMAD.MOV.U32 R0, RZ, RZ, R16 ;  /* 0x000000ffff002224 */ /* 0x000fe400078e0010 */
[----:B------:R-:W-:Y:S02]  /*0ec0*/  @P3 IMAD.MOV.U32 R0, RZ, RZ, R15 ;  /* 0x000000ffff003224 */ /* 0x000fe400078e000f */
[----:B------:R-:W-:-:S04]  /*0ed0*/  @P0 IMAD.MOV.U32 R0, RZ, RZ, R14 ;  /* 0x000000ffff000224 */ /* 0x000fc800078e000e */
[----:B------:R-:W-:-:S07]  /*0ee0*/  IMAD.MOV.U32 R5, RZ, RZ, R0 ;  /* 0x000000ffff057224 */ /* 0x000fce00078e0000 */
.L_x_39:
[----:B0-----:R-:W-:Y:S01]  /*0ef0*/  STG.E desc[UR4][R2.64], R5 ;  /* 0x0000000502007986 */ /* 0x001fe2000c101904 */
[----:B------:R-:W-:Y:S05]  /*0f00*/  EXIT ;  /* 0x000000000000794d */ /* 0x000fea0003800000 */
.L_x_40:
        /* <DEDUP_REMOVED lines=15> */
.L_x_42:


//--------------------- .nv.shared.reserved.0     --------------------------
	.section	.nv.shared.reserved.0,"aw",@nobits
	.weak		__nv_reservedSMEM_offset_0_alias
	.size		__nv_reservedSMEM_offset_0_alias, 0, 64
	.other		__nv_reservedSMEM_offset_0_alias,@"STO_CUDA_RESERVED_SHARED STV_DEFAULT"
__nv_reservedSMEM_offset_0_alias:
	.zero		0
	.zero		64


//--------------------- .nv.constant0._Z15gpu1_rule_basedPiS_j --------------------------
	.section	.nv.constant0._Z15gpu1_rule_basedPiS_j,"a",@progbits
	.sectionflags	@""
	.align	4
.nv.constant0._Z15gpu1_rule_basedPiS_j:
	.zero		916


//--------------------- .nv.constant0._Z20gpu0_random_strategyPiS_j --------------------------
	.section	.nv.constant0._Z20gpu0_random_strategyPiS_j,"a",@progbits
	.sectionflags	@""
	.align	4
.nv.constant0._Z20gpu0_random_strategyPiS_j:
	.zero		916


//--------------------- SYMBOLS --------------------------

	.type		.nv.reservedSmem.offset0,@object
	.size		.nv.reservedSmem.offset0,0x4
